//
// Generated by NVIDIA NVVM Compiler
//
// Compiler Build ID: CL-36424714
// Cuda compilation tools, release 13.0, V13.0.88
// Based on NVVM 20.0.0
//

.version 9.0
.target sm_100
.address_size 64

	// .globl	layernorm_forward_kernel

.visible .entry layernorm_forward_kernel(
	.param .u64 .ptr .align 1 layernorm_forward_kernel_param_0,
	.param .u64 .ptr .align 1 layernorm_forward_kernel_param_1,
	.param .u64 .ptr .align 1 layernorm_forward_kernel_param_2,
	.param .u64 .ptr .align 1 layernorm_forward_kernel_param_3,
	.param .u64 .ptr .align 1 layernorm_forward_kernel_param_4,
	.param .u64 .ptr .align 1 layernorm_forward_kernel_param_5,
	.param .u32 layernorm_forward_kernel_param_6,
	.param .u32 layernorm_forward_kernel_param_7
)
{
	.reg .pred 	%p<29>;
	.reg .b32 	%r<67>;
	.reg .b32 	%f<290>;
	.reg .b64 	%rd<96>;

	ld.param.u64 	%rd34, [layernorm_forward_kernel_param_0];
	ld.param.u64 	%rd32, [layernorm_forward_kernel_param_2];
	ld.param.u64 	%rd33, [layernorm_forward_kernel_param_3];
	ld.param.u64 	%rd35, [layernorm_forward_kernel_param_4];
	ld.param.u64 	%rd36, [layernorm_forward_kernel_param_5];
	ld.param.u32 	%r44, [layernorm_forward_kernel_param_6];
	ld.param.u32 	%r43, [layernorm_forward_kernel_param_7];
	cvta.to.global.u64 	%rd1, %rd34;
	cvta.to.global.u64 	%rd2, %rd36;
	cvta.to.global.u64 	%rd3, %rd35;
	mov.u32 	%r45, %ctaid.x;
	mov.u32 	%r46, %ntid.x;
	mov.u32 	%r47, %tid.x;
	mad.lo.s32 	%r1, %r45, %r46, %r47;
	setp.ge.s32 	%p1, %r1, %r44;
	@%p1 bra 	$L__BB0_40;
	cvta.to.global.u64 	%rd4, %rd33;
	mul.lo.s32 	%r48, %r43, %r1;
	cvt.s64.s32 	%rd5, %r48;
	mul.wide.s32 	%rd37, %r48, 4;
	add.s64 	%rd6, %rd4, %rd37;
	setp.lt.s32 	%p2, %r43, 1;
	mov.f32 	%f280, 0f00000000;
	@%p2 bra 	$L__BB0_14;
	and.b32  	%r2, %r43, 15;
	setp.lt.u32 	%p3, %r43, 16;
	mov.f32 	%f280, 0f00000000;
	mov.b32 	%r55, 0;
	@%p3 bra 	$L__BB0_5;
	and.b32  	%r55, %r43, 2147483632;
	neg.s32 	%r53, %r55;
	shl.b64 	%rd38, %rd5, 2;
	add.s64 	%rd39, %rd38, %rd4;
	add.s64 	%rd88, %rd39, 32;
	mov.f32 	%f280, 0f00000000;
$L__BB0_4:
	.pragma "nounroll";
	ld.global.f32 	%f34, [%rd88+-32];
	add.f32 	%f35, %f280, %f34;
	ld.global.f32 	%f36, [%rd88+-28];
	add.f32 	%f37, %f35, %f36;
	ld.global.f32 	%f38, [%rd88+-24];
	add.f32 	%f39, %f37, %f38;
	ld.global.f32 	%f40, [%rd88+-20];
	add.f32 	%f41, %f39, %f40;
	ld.global.f32 	%f42, [%rd88+-16];
	add.f32 	%f43, %f41, %f42;
	ld.global.f32 	%f44, [%rd88+-12];
	add.f32 	%f45, %f43, %f44;
	ld.global.f32 	%f46, [%rd88+-8];
	add.f32 	%f47, %f45, %f46;
	ld.global.f32 	%f48, [%rd88+-4];
	add.f32 	%f49, %f47, %f48;
	ld.global.f32 	%f50, [%rd88];
	add.f32 	%f51, %f49, %f50;
	ld.global.f32 	%f52, [%rd88+4];
	add.f32 	%f53, %f51, %f52;
	ld.global.f32 	%f54, [%rd88+8];
	add.f32 	%f55, %f53, %f54;
	ld.global.f32 	%f56, [%rd88+12];
	add.f32 	%f57, %f55, %f56;
	ld.global.f32 	%f58, [%rd88+16];
	add.f32 	%f59, %f57, %f58;
	ld.global.f32 	%f60, [%rd88+20];
	add.f32 	%f61, %f59, %f60;
	ld.global.f32 	%f62, [%rd88+24];
	add.f32 	%f63, %f61, %f62;
	ld.global.f32 	%f64, [%rd88+28];
	add.f32 	%f280, %f63, %f64;
	add.s32 	%r53, %r53, 16;
	add.s64 	%rd88, %rd88, 64;
	setp.ne.s32 	%p4, %r53, 0;
	@%p4 bra 	$L__BB0_4;
$L__BB0_5:
	setp.eq.s32 	%p5, %r2, 0;
	@%p5 bra 	$L__BB0_14;
	and.b32  	%r8, %r43, 7;
	setp.lt.u32 	%p6, %r2, 8;
	@%p6 bra 	$L__BB0_8;
	mul.wide.u32 	%rd40, %r55, 4;
	add.s64 	%rd41, %rd6, %rd40;
	ld.global.f32 	%f66, [%rd41];
	add.f32 	%f67, %f280, %f66;
	ld.global.f32 	%f68, [%rd41+4];
	add.f32 	%f69, %f67, %f68;
	ld.global.f32 	%f70, [%rd41+8];
	add.f32 	%f71, %f69, %f70;
	ld.global.f32 	%f72, [%rd41+12];
	add.f32 	%f73, %f71, %f72;
	ld.global.f32 	%f74, [%rd41+16];
	add.f32 	%f75, %f73, %f74;
	ld.global.f32 	%f76, [%rd41+20];
	add.f32 	%f77, %f75, %f76;
	ld.global.f32 	%f78, [%rd41+24];
	add.f32 	%f79, %f77, %f78;
	ld.global.f32 	%f80, [%rd41+28];
	add.f32 	%f280, %f79, %f80;
	add.s32 	%r55, %r55, 8;
$L__BB0_8:
	setp.eq.s32 	%p7, %r8, 0;
	@%p7 bra 	$L__BB0_14;
	and.b32  	%r11, %r43, 3;
	setp.lt.u32 	%p8, %r8, 4;
	@%p8 bra 	$L__BB0_11;
	mul.wide.u32 	%rd42, %r55, 4;
	add.s64 	%rd43, %rd6, %rd42;
	ld.global.f32 	%f82, [%rd43];
	add.f32 	%f83, %f280, %f82;
	ld.global.f32 	%f84, [%rd43+4];
	add.f32 	%f85, %f83, %f84;
	ld.global.f32 	%f86, [%rd43+8];
	add.f32 	%f87, %f85, %f86;
	ld.global.f32 	%f88, [%rd43+12];
	add.f32 	%f280, %f87, %f88;
	add.s32 	%r55, %r55, 4;
$L__BB0_11:
	setp.eq.s32 	%p9, %r11, 0;
	@%p9 bra 	$L__BB0_14;
	shl.b64 	%rd44, %rd5, 2;
	mul.wide.u32 	%rd45, %r55, 4;
	add.s64 	%rd46, %rd44, %rd45;
	add.s64 	%rd89, %rd4, %rd46;
	neg.s32 	%r57, %r11;
$L__BB0_13:
	.pragma "nounroll";
	ld.global.f32 	%f89, [%rd89];
	add.f32 	%f280, %f280, %f89;
	add.s64 	%rd89, %rd89, 4;
	add.s32 	%r57, %r57, 1;
	setp.ne.s32 	%p10, %r57, 0;
	@%p10 bra 	$L__BB0_13;
$L__BB0_14:
	setp.lt.s32 	%p11, %r43, 1;
	cvt.rn.f32.s32 	%f14, %r43;
	div.rn.f32 	%f15, %f280, %f14;
	mov.f32 	%f289, 0f00000000;
	@%p11 bra 	$L__BB0_27;
	and.b32  	%r17, %r43, 15;
	setp.lt.u32 	%p12, %r43, 16;
	mov.f32 	%f289, 0f00000000;
	mov.b32 	%r60, 0;
	@%p12 bra 	$L__BB0_18;
	and.b32  	%r60, %r43, 2147483632;
	neg.s32 	%r58, %r60;
	shl.b64 	%rd47, %rd5, 2;
	add.s64 	%rd48, %rd47, %rd4;
	add.s64 	%rd90, %rd48, 32;
	mov.f32 	%f289, 0f00000000;
$L__BB0_17:
	.pragma "nounroll";
	ld.global.f32 	%f94, [%rd90+-32];
	sub.f32 	%f95, %f94, %f15;
	fma.rn.f32 	%f96, %f95, %f95, %f289;
	ld.global.f32 	%f97, [%rd90+-28];
	sub.f32 	%f98, %f97, %f15;
	fma.rn.f32 	%f99, %f98, %f98, %f96;
	ld.global.f32 	%f100, [%rd90+-24];
	sub.f32 	%f101, %f100, %f15;
	fma.rn.f32 	%f102, %f101, %f101, %f99;
	ld.global.f32 	%f103, [%rd90+-20];
	sub.f32 	%f104, %f103, %f15;
	fma.rn.f32 	%f105, %f104, %f104, %f102;
	ld.global.f32 	%f106, [%rd90+-16];
	sub.f32 	%f107, %f106, %f15;
	fma.rn.f32 	%f108, %f107, %f107, %f105;
	ld.global.f32 	%f109, [%rd90+-12];
	sub.f32 	%f110, %f109, %f15;
	fma.rn.f32 	%f111, %f110, %f110, %f108;
	ld.global.f32 	%f112, [%rd90+-8];
	sub.f32 	%f113, %f112, %f15;
	fma.rn.f32 	%f114, %f113, %f113, %f111;
	ld.global.f32 	%f115, [%rd90+-4];
	sub.f32 	%f116, %f115, %f15;
	fma.rn.f32 	%f117, %f116, %f116, %f114;
	ld.global.f32 	%f118, [%rd90];
	sub.f32 	%f119, %f118, %f15;
	fma.rn.f32 	%f120, %f119, %f119, %f117;
	ld.global.f32 	%f121, [%rd90+4];
	sub.f32 	%f122, %f121, %f15;
	fma.rn.f32 	%f123, %f122, %f122, %f120;
	ld.global.f32 	%f124, [%rd90+8];
	sub.f32 	%f125, %f124, %f15;
	fma.rn.f32 	%f126, %f125, %f125, %f123;
	ld.global.f32 	%f127, [%rd90+12];
	sub.f32 	%f128, %f127, %f15;
	fma.rn.f32 	%f129, %f128, %f128, %f126;
	ld.global.f32 	%f130, [%rd90+16];
	sub.f32 	%f131, %f130, %f15;
	fma.rn.f32 	%f132, %f131, %f131, %f129;
	ld.global.f32 	%f133, [%rd90+20];
	sub.f32 	%f134, %f133, %f15;
	fma.rn.f32 	%f135, %f134, %f134, %f132;
	ld.global.f32 	%f136, [%rd90+24];
	sub.f32 	%f137, %f136, %f15;
	fma.rn.f32 	%f138, %f137, %f137, %f135;
	ld.global.f32 	%f139, [%rd90+28];
	sub.f32 	%f140, %f139, %f15;
	fma.rn.f32 	%f289, %f140, %f140, %f138;
	add.s32 	%r58, %r58, 16;
	add.s64 	%rd90, %rd90, 64;
	setp.ne.s32 	%p13, %r58, 0;
	@%p13 bra 	$L__BB0_17;
$L__BB0_18:
	setp.eq.s32 	%p14, %r17, 0;
	@%p14 bra 	$L__BB0_27;
	and.b32  	%r23, %r43, 7;
	setp.lt.u32 	%p15, %r17, 8;
	@%p15 bra 	$L__BB0_21;
	mul.wide.u32 	%rd49, %r60, 4;
	add.s64 	%rd50, %rd6, %rd49;
	ld.global.f32 	%f142, [%rd50];
	sub.f32 	%f143, %f142, %f15;
	fma.rn.f32 	%f144, %f143, %f143, %f289;
	ld.global.f32 	%f145, [%rd50+4];
	sub.f32 	%f146, %f145, %f15;
	fma.rn.f32 	%f147, %f146, %f146, %f144;
	ld.global.f32 	%f148, [%rd50+8];
	sub.f32 	%f149, %f148, %f15;
	fma.rn.f32 	%f150, %f149, %f149, %f147;
	ld.global.f32 	%f151, [%rd50+12];
	sub.f32 	%f152, %f151, %f15;
	fma.rn.f32 	%f153, %f152, %f152, %f150;
	ld.global.f32 	%f154, [%rd50+16];
	sub.f32 	%f155, %f154, %f15;
	fma.rn.f32 	%f156, %f155, %f155, %f153;
	ld.global.f32 	%f157, [%rd50+20];
	sub.f32 	%f158, %f157, %f15;
	fma.rn.f32 	%f159, %f158, %f158, %f156;
	ld.global.f32 	%f160, [%rd50+24];
	sub.f32 	%f161, %f160, %f15;
	fma.rn.f32 	%f162, %f161, %f161, %f159;
	ld.global.f32 	%f163, [%rd50+28];
	sub.f32 	%f164, %f163, %f15;
	fma.rn.f32 	%f289, %f164, %f164, %f162;
	add.s32 	%r60, %r60, 8;
$L__BB0_21:
	setp.eq.s32 	%p16, %r23, 0;
	@%p16 bra 	$L__BB0_27;
	and.b32  	%r26, %r43, 3;
	setp.lt.u32 	%p17, %r23, 4;
	@%p17 bra 	$L__BB0_24;
	mul.wide.u32 	%rd51, %r60, 4;
	add.s64 	%rd52, %rd6, %rd51;
	ld.global.f32 	%f166, [%rd52];
	sub.f32 	%f167, %f166, %f15;
	fma.rn.f32 	%f168, %f167, %f167, %f289;
	ld.global.f32 	%f169, [%rd52+4];
	sub.f32 	%f170, %f169, %f15;
	fma.rn.f32 	%f171, %f170, %f170, %f168;
	ld.global.f32 	%f172, [%rd52+8];
	sub.f32 	%f173, %f172, %f15;
	fma.rn.f32 	%f174, %f173, %f173, %f171;
	ld.global.f32 	%f175, [%rd52+12];
	sub.f32 	%f176, %f175, %f15;
	fma.rn.f32 	%f289, %f176, %f176, %f174;
	add.s32 	%r60, %r60, 4;
$L__BB0_24:
	setp.eq.s32 	%p18, %r26, 0;
	@%p18 bra 	$L__BB0_27;
	shl.b64 	%rd53, %rd5, 2;
	mul.wide.u32 	%rd54, %r60, 4;
	add.s64 	%rd55, %rd53, %rd54;
	add.s64 	%rd91, %rd4, %rd55;
	neg.s32 	%r62, %r26;
$L__BB0_26:
	.pragma "nounroll";
	ld.global.f32 	%f177, [%rd91];
	sub.f32 	%f178, %f177, %f15;
	fma.rn.f32 	%f289, %f178, %f178, %f289;
	add.s64 	%rd91, %rd91, 4;
	add.s32 	%r62, %r62, 1;
	setp.ne.s32 	%p19, %r62, 0;
	@%p19 bra 	$L__BB0_26;
$L__BB0_27:
	setp.lt.s32 	%p20, %r43, 1;
	div.rn.f32 	%f179, %f289, %f14;
	add.f32 	%f180, %f179, 0f3727C5AC;
	sqrt.rn.f32 	%f181, %f180;
	rcp.rn.f32 	%f29, %f181;
	@%p20 bra 	$L__BB0_39;
	and.b32  	%r32, %r43, 7;
	setp.lt.u32 	%p21, %r43, 8;
	mov.b32 	%r65, 0;
	@%p21 bra 	$L__BB0_31;
	and.b32  	%r65, %r43, 2147483640;
	neg.s32 	%r63, %r65;
	shl.b64 	%rd56, %rd5, 2;
	add.s64 	%rd57, %rd56, 16;
	add.s64 	%rd95, %rd4, %rd57;
	add.s64 	%rd94, %rd3, 16;
	add.s64 	%rd93, %rd2, 16;
	add.s64 	%rd92, %rd1, %rd57;
$L__BB0_30:
	.pragma "nounroll";
	ld.global.f32 	%f182, [%rd95+-16];
	sub.f32 	%f183, %f182, %f15;
	mul.f32 	%f184, %f29, %f183;
	ld.global.f32 	%f185, [%rd94+-16];
	ld.global.f32 	%f186, [%rd93+-16];
	fma.rn.f32 	%f187, %f185, %f184, %f186;
	st.global.f32 	[%rd92+-16], %f187;
	ld.global.f32 	%f188, [%rd95+-12];
	sub.f32 	%f189, %f188, %f15;
	mul.f32 	%f190, %f29, %f189;
	ld.global.f32 	%f191, [%rd94+-12];
	ld.global.f32 	%f192, [%rd93+-12];
	fma.rn.f32 	%f193, %f191, %f190, %f192;
	st.global.f32 	[%rd92+-12], %f193;
	ld.global.f32 	%f194, [%rd95+-8];
	sub.f32 	%f195, %f194, %f15;
	mul.f32 	%f196, %f29, %f195;
	ld.global.f32 	%f197, [%rd94+-8];
	ld.global.f32 	%f198, [%rd93+-8];
	fma.rn.f32 	%f199, %f197, %f196, %f198;
	st.global.f32 	[%rd92+-8], %f199;
	ld.global.f32 	%f200, [%rd95+-4];
	sub.f32 	%f201, %f200, %f15;
	mul.f32 	%f202, %f29, %f201;
	ld.global.f32 	%f203, [%rd94+-4];
	ld.global.f32 	%f204, [%rd93+-4];
	fma.rn.f32 	%f205, %f203, %f202, %f204;
	st.global.f32 	[%rd92+-4], %f205;
	ld.global.f32 	%f206, [%rd95];
	sub.f32 	%f207, %f206, %f15;
	mul.f32 	%f208, %f29, %f207;
	ld.global.f32 	%f209, [%rd94];
	ld.global.f32 	%f210, [%rd93];
	fma.rn.f32 	%f211, %f209, %f208, %f210;
	st.global.f32 	[%rd92], %f211;
	ld.global.f32 	%f212, [%rd95+4];
	sub.f32 	%f213, %f212, %f15;
	mul.f32 	%f214, %f29, %f213;
	ld.global.f32 	%f215, [%rd94+4];
	ld.global.f32 	%f216, [%rd93+4];
	fma.rn.f32 	%f217, %f215, %f214, %f216;
	st.global.f32 	[%rd92+4], %f217;
	ld.global.f32 	%f218, [%rd95+8];
	sub.f32 	%f219, %f218, %f15;
	mul.f32 	%f220, %f29, %f219;
	ld.global.f32 	%f221, [%rd94+8];
	ld.global.f32 	%f222, [%rd93+8];
	fma.rn.f32 	%f223, %f221, %f220, %f222;
	st.global.f32 	[%rd92+8], %f223;
	ld.global.f32 	%f224, [%rd95+12];
	sub.f32 	%f225, %f224, %f15;
	mul.f32 	%f226, %f29, %f225;
	ld.global.f32 	%f227, [%rd94+12];
	ld.global.f32 	%f228, [%rd93+12];
	fma.rn.f32 	%f229, %f227, %f226, %f228;
	st.global.f32 	[%rd92+12], %f229;
	add.s32 	%r63, %r63, 8;
	add.s64 	%rd95, %rd95, 32;
	add.s64 	%rd94, %rd94, 32;
	add.s64 	%rd93, %rd93, 32;
	add.s64 	%rd92, %rd92, 32;
	setp.ne.s32 	%p22, %r63, 0;
	@%p22 bra 	$L__BB0_30;
$L__BB0_31:
	setp.eq.s32 	%p23, %r32, 0;
	@%p23 bra 	$L__BB0_39;
	and.b32  	%r38, %r43, 3;
	setp.lt.u32 	%p24, %r32, 4;
	@%p24 bra 	$L__BB0_34;
	cvt.u64.u32 	%rd58, %r65;
	mul.wide.u32 	%rd59, %r65, 4;
	add.s64 	%rd60, %rd6, %rd59;
	ld.global.f32 	%f230, [%rd60];
	sub.f32 	%f231, %f230, %f15;
	mul.f32 	%f232, %f29, %f231;
	add.s64 	%rd61, %rd3, %rd59;
	ld.global.f32 	%f233, [%rd61];
	add.s64 	%rd62, %rd2, %rd59;
	ld.global.f32 	%f234, [%rd62];
	fma.rn.f32 	%f235, %f233, %f232, %f234;
	add.s64 	%rd63, %rd58, %rd5;
	shl.b64 	%rd64, %rd63, 2;
	add.s64 	%rd65, %rd1, %rd64;
	st.global.f32 	[%rd65], %f235;
	ld.global.f32 	%f236, [%rd60+4];
	sub.f32 	%f237, %f236, %f15;
	mul.f32 	%f238, %f29, %f237;
	ld.global.f32 	%f239, [%rd61+4];
	ld.global.f32 	%f240, [%rd62+4];
	fma.rn.f32 	%f241, %f239, %f238, %f240;
	st.global.f32 	[%rd65+4], %f241;
	ld.global.f32 	%f242, [%rd60+8];
	sub.f32 	%f243, %f242, %f15;
	mul.f32 	%f244, %f29, %f243;
	ld.global.f32 	%f245, [%rd61+8];
	ld.global.f32 	%f246, [%rd62+8];
	fma.rn.f32 	%f247, %f245, %f244, %f246;
	st.global.f32 	[%rd65+8], %f247;
	ld.global.f32 	%f248, [%rd60+12];
	sub.f32 	%f249, %f248, %f15;
	mul.f32 	%f250, %f29, %f249;
	ld.global.f32 	%f251, [%rd61+12];
	ld.global.f32 	%f252, [%rd62+12];
	fma.rn.f32 	%f253, %f251, %f250, %f252;
	st.global.f32 	[%rd65+12], %f253;
	add.s32 	%r65, %r65, 4;
$L__BB0_34:
	setp.eq.s32 	%p25, %r38, 0;
	@%p25 bra 	$L__BB0_39;
	setp.eq.s32 	%p26, %r38, 1;
	@%p26 bra 	$L__BB0_37;
	cvt.u64.u32 	%rd66, %r65;
	mul.wide.u32 	%rd67, %r65, 4;
	add.s64 	%rd68, %rd6, %rd67;
	ld.global.f32 	%f254, [%rd68];
	sub.f32 	%f255, %f254, %f15;
	mul.f32 	%f256, %f29, %f255;
	add.s64 	%rd69, %rd3, %rd67;
	ld.global.f32 	%f257, [%rd69];
	add.s64 	%rd70, %rd2, %rd67;
	ld.global.f32 	%f258, [%rd70];
	fma.rn.f32 	%f259, %f257, %f256, %f258;
	add.s64 	%rd71, %rd66, %rd5;
	shl.b64 	%rd72, %rd71, 2;
	add.s64 	%rd73, %rd1, %rd72;
	st.global.f32 	[%rd73], %f259;
	ld.global.f32 	%f260, [%rd68+4];
	sub.f32 	%f261, %f260, %f15;
	mul.f32 	%f262, %f29, %f261;
	ld.global.f32 	%f263, [%rd69+4];
	ld.global.f32 	%f264, [%rd70+4];
	fma.rn.f32 	%f265, %f263, %f262, %f264;
	st.global.f32 	[%rd73+4], %f265;
	add.s32 	%r65, %r65, 2;
$L__BB0_37:
	and.b32  	%r52, %r43, 1;
	setp.eq.b32 	%p27, %r52, 1;
	not.pred 	%p28, %p27;
	@%p28 bra 	$L__BB0_39;
	cvt.u64.u32 	%rd74, %r65;
	mul.wide.u32 	%rd75, %r65, 4;
	add.s64 	%rd76, %rd6, %rd75;
	ld.global.f32 	%f266, [%rd76];
	sub.f32 	%f267, %f266, %f15;
	mul.f32 	%f268, %f29, %f267;
	add.s64 	%rd77, %rd3, %rd75;
	ld.global.f32 	%f269, [%rd77];
	add.s64 	%rd78, %rd2, %rd75;
	ld.global.f32 	%f270, [%rd78];
	fma.rn.f32 	%f271, %f269, %f268, %f270;
	add.s64 	%rd79, %rd74, %rd5;
	shl.b64 	%rd80, %rd79, 2;
	add.s64 	%rd81, %rd1, %rd80;
	st.global.f32 	[%rd81], %f271;
$L__BB0_39:
	ld.param.u64 	%rd87, [layernorm_forward_kernel_param_1];
	cvta.to.global.u64 	%rd82, %rd87;
	mul.wide.s32 	%rd83, %r1, 4;
	add.s64 	%rd84, %rd82, %rd83;
	st.global.f32 	[%rd84], %f15;
	cvta.to.global.u64 	%rd85, %rd32;
	add.s64 	%rd86, %rd85, %rd83;
	st.global.f32 	[%rd86], %f29;
$L__BB0_40:
	ret;

}


// ===== COMPILED SASS (sm_100) =====

	.target	sm_100

	.elftype	@"ET_EXEC"


//--------------------- .note.nv.tkinfo           --------------------------
	.section	.note.nv.tkinfo,"",@"SHT_NOTE"
	.sectionflags	@"SHF_NOTE_NV_TKINFO"
	.tkinfo
        /*0018*/ 	.word	0x00000002
        /*0030*/ 	.string	""
        /*0030*/ 	.string	"ptxas"
        /*0030*/ 	.string	"Cuda compilation tools, release 13.0, V13.0.88"
        /*0030*/ 	.string	"Build cuda_13.0.r13.0/compiler.36424714_0"
        /*0030*/ 	.string	"-arch sm_100 -m 64 "



//--------------------- .note.nv.cuinfo           --------------------------
	.section	.note.nv.cuinfo,"",@"SHT_NOTE"
	.sectionflags	@"SHF_NOTE_NV_CUINFO"
        /*0018*/ 	.short	0x0002
        /*001a*/ 	.short	0x0064
        /*001c*/ 	.short	0x0082
	.zero		2


//--------------------- .nv.info                  --------------------------
	.section	.nv.info,"",@"SHT_CUDA_INFO"
	.align	4


	//----- nvinfo : EIATTR_REGCOUNT
	.align		4
        /*0000*/ 	.byte	0x04, 0x2f
        /*0002*/ 	.short	(.L_1 - .L_0)
	.align		4
.L_0:
        /*0004*/ 	.word	index@(layernorm_forward_kernel)
        /*0008*/ 	.word	0x0000001f


	//----- nvinfo : EIATTR_FRAME_SIZE
	.align		4
.L_1:
        /*000c*/ 	.byte	0x04, 0x11
        /*000e*/ 	.short	(.L_3 - .L_2)
	.align		4
.L_2:
        /*0010*/ 	.word	index@($__internal_2_$__cuda_sm3x_div_rn_noftz_f32_slowpath)
        /*0014*/ 	.word	0x00000000


	//----- nvinfo : EIATTR_FRAME_SIZE
	.align		4
.L_3:
        /*0018*/ 	.byte	0x04, 0x11
        /*001a*/ 	.short	(.L_5 - .L_4)
	.align		4
.L_4:
        /*001c*/ 	.word	index@($__internal_1_$__cuda_sm20_sqrt_rn_f32_slowpath)
        /*0020*/ 	.word	0x00000000


	//----- nvinfo : EIATTR_FRAME_SIZE
	.align		4
.L_5:
        /*0024*/ 	.byte	0x04, 0x11
        /*0026*/ 	.short	(.L_7 - .L_6)
	.align		4
.L_6:
        /*0028*/ 	.word	index@($__internal_0_$__cuda_sm20_rcp_rn_f32_slowpath)
        /*002c*/ 	.word	0x00000000


	//----- nvinfo : EIATTR_FRAME_SIZE
	.align		4
.L_7:
        /*0030*/ 	.byte	0x04, 0x11
        /*0032*/ 	.short	(.L_9 - .L_8)
	.align		4
.L_8:
        /*0034*/ 	.word	index@(layernorm_forward_kernel)
        /*0038*/ 	.word	0x00000000


	//----- nvinfo : EIATTR_MIN_STACK_SIZE
	.align		4
.L_9:
        /*003c*/ 	.byte	0x04, 0x12
        /*003e*/ 	.short	(.L_11 - .L_10)
	.align		4
.L_10:
        /*0040*/ 	.word	index@(layernorm_forward_kernel)
        /*0044*/ 	.word	0x00000000
.L_11:


//--------------------- .nv.compat                --------------------------
	.section	.nv.compat,"",@"SHT_CUDA_COMPAT_INFO"
	.align	4
        /*0000*/ 	.byte	0x02, 0x09, 0x00, 0x00, 0x02, 0x02, 0x01, 0x00, 0x02, 0x05, 0x05, 0x00, 0x03, 0x07, 0x01, 0x01
        /*0010*/ 	.byte	0x02, 0x03, 0x00, 0x00, 0x02, 0x06, 0x01, 0x00, 0x04, 0x0b, 0x08, 0x00, 0x01, 0x00, 0x00, 0x00
        /*0020*/ 	.byte	0x00, 0x00, 0x00, 0x00


//--------------------- .nv.info.layernorm_forward_kernel --------------------------
	.section	.nv.info.layernorm_forward_kernel,"",@"SHT_CUDA_INFO"
	.sectionflags	@""
	.align	4


	//----- nvinfo : EIATTR_CUDA_API_VERSION
	.align		4
        /*0000*/ 	.byte	0x04, 0x37
        /*0002*/ 	.short	(.L_13 - .L_12)
.L_12:
        /*0004*/ 	.word	0x00000082


	//----- nvinfo : EIATTR_KPARAM_INFO
	.align		4
.L_13:
        /*0008*/ 	.byte	0x04, 0x17
        /*000a*/ 	.short	(.L_15 - .L_14)
.L_14:
        /*000c*/ 	.word	0x00000000
        /*0010*/ 	.short	0x0007
        /*0012*/ 	.short	0x0034
        /*0014*/ 	.byte	0x00, 0xf0, 0x11, 0x00


	//----- nvinfo : EIATTR_KPARAM_INFO
	.align		4
.L_15:
        /*0018*/ 	.byte	0x04, 0x17
        /*001a*/ 	.short	(.L_17 - .L_16)
.L_16:
        /*001c*/ 	.word	0x00000000
        /*0020*/ 	.short	0x0006
        /*0022*/ 	.short	0x0030
        /*0024*/ 	.byte	0x00, 0xf0, 0x11, 0x00


	//----- nvinfo : EIATTR_KPARAM_INFO
	.align		4
.L_17:
        /*0028*/ 	.byte	0x04, 0x17
        /*002a*/ 	.short	(.L_19 - .L_18)
.L_18:
        /*002c*/ 	.word	0x00000000
        /*0030*/ 	.short	0x0005
        /*0032*/ 	.short	0x0028
        /*0034*/ 	.byte	0x00, 0xf5, 0x21, 0x00


	//----- nvinfo : EIATTR_KPARAM_INFO
	.align		4
.L_19:
        /*0038*/ 	.byte	0x04, 0x17
        /*003a*/ 	.short	(.L_21 - .L_20)
.L_20:
        /*003c*/ 	.word	0x00000000
        /*0040*/ 	.short	0x0004
        /*0042*/ 	.short	0x0020
        /*0044*/ 	.byte	0x00, 0xf5, 0x21, 0x00


	//----- nvinfo : EIATTR_KPARAM_INFO
	.align		4
.L_21:
        /*0048*/ 	.byte	0x04, 0x17
        /*004a*/ 	.short	(.L_23 - .L_22)
.L_22:
        /*004c*/ 	.word	0x00000000
        /*0050*/ 	.short	0x0003
        /*0052*/ 	.short	0x0018
        /*0054*/ 	.byte	0x00, 0xf5, 0x21, 0x00


	//----- nvinfo : EIATTR_KPARAM_INFO
	.align		4
.L_23:
        /*0058*/ 	.byte	0x04, 0x17
        /*005a*/ 	.short	(.L_25 - .L_24)
.L_24:
        /*005c*/ 	.word	0x00000000
        /*0060*/ 	.short	0x0002
        /*0062*/ 	.short	0x0010
        /*0064*/ 	.byte	0x00, 0xf5, 0x21, 0x00


	//----- nvinfo : EIATTR_KPARAM_INFO
	.align		4
.L_25:
        /*0068*/ 	.byte	0x04, 0x17
        /*006a*/ 	.short	(.L_27 - .L_26)
.L_26:
        /*006c*/ 	.word	0x00000000
        /*0070*/ 	.short	0x0001
        /*0072*/ 	.short	0x0008
        /*0074*/ 	.byte	0x00, 0xf5, 0x21, 0x00


	//----- nvinfo : EIATTR_KPARAM_INFO
	.align		4
.L_27:
        /*0078*/ 	.byte	0x04, 0x17
        /*007a*/ 	.short	(.L_29 - .L_28)
.L_28:
        /*007c*/ 	.word	0x00000000
        /*0080*/ 	.short	0x0000
        /*0082*/ 	.short	0x0000
        /*0084*/ 	.byte	0x00, 0xf5, 0x21, 0x00


	//----- nvinfo : EIATTR_SPARSE_MMA_MASK
	.align		4
.L_29:
        /*0088*/ 	.byte	0x03, 0x50
        /*008a*/ 	.short	0x0000


	//----- nvinfo : EIATTR_MAXREG_COUNT
	.align		4
        /*008c*/ 	.byte	0x03, 0x1b
        /*008e*/ 	.short	0x00ff


	//----- nvinfo : EIATTR_MERCURY_ISA_VERSION
	.align		4
        /*0090*/ 	.byte	0x03, 0x5f
        /*0092*/ 	.short	0x0101


	//----- nvinfo : EIATTR_VRC_CTA_INIT_COUNT
	.align		4
        /*0094*/ 	.byte	0x02, 0x4a
	.zero		1
	.zero		1


	//----- nvinfo : EIATTR_EXIT_INSTR_OFFSETS
	.align		4
        /*0098*/ 	.byte	0x04, 0x1c
        /*009a*/ 	.short	(.L_31 - .L_30)


	//   ....[0]....
.L_30:
        /*009c*/ 	.word	0x00000070


	//   ....[1]....
        /*00a0*/ 	.word	0x00002010


	//----- nvinfo : EIATTR_CRS_STACK_SIZE
	.align		4
.L_31:
        /*00a4*/ 	.byte	0x04, 0x1e
        /*00a6*/ 	.short	(.L_33 - .L_32)
.L_32:
        /*00a8*/ 	.word	0x00000000


	//----- nvinfo : EIATTR_CBANK_PARAM_SIZE
	.align		4
.L_33:
        /*00ac*/ 	.byte	0x03, 0x19
        /*00ae*/ 	.short	0x0038


	//----- nvinfo : EIATTR_PARAM_CBANK
	.align		4
        /*00b0*/ 	.byte	0x04, 0x0a
        /*00b2*/ 	.short	(.L_35 - .L_34)
	.align		4
.L_34:
        /*00b4*/ 	.word	index@(.nv.constant0.layernorm_forward_kernel)
        /*00b8*/ 	.short	0x0380
        /*00ba*/ 	.short	0x0038


	//----- nvinfo : EIATTR_SW_WAR
	.align		4
.L_35:
        /*00bc*/ 	.byte	0x04, 0x36
        /*00be*/ 	.short	(.L_37 - .L_36)
.L_36:
        /*00c0*/ 	.word	0x00000008
.L_37:


//--------------------- .nv.callgraph             --------------------------
	.section	.nv.callgraph,"",@"SHT_CUDA_CALLGRAPH"
	.align	4
	.sectionentsize	8
	.align		4
        /*0000*/ 	.word	0x00000000
	.align		4
        /*0004*/ 	.word	0xffffffff
	.align		4
        /*0008*/ 	.word	0x00000000
	.align		4
        /*000c*/ 	.word	0xfffffffe
	.align		4
        /*0010*/ 	.word	0x00000000
	.align		4
        /*0014*/ 	.word	0xfffffffd
	.align		4
        /*0018*/ 	.word	0x00000000
	.align		4
        /*001c*/ 	.word	0xfffffffc


//--------------------- .text.layernorm_forward_kernel --------------------------
	.section	.text.layernorm_forward_kernel,"ax",@progbits
	.align	128
        .global         layernorm_forward_kernel
        .type           layernorm_forward_kernel,@function
        .size           layernorm_forward_kernel,(.L_x_46 - layernorm_forward_kernel)
        .other          layernorm_forward_kernel,@"STO_CUDA_ENTRY STV_DEFAULT"
layernorm_forward_kernel:
.text.layernorm_forward_kernel:
[----:B------:R-:W-:Y:S01]  /*0000*/  LDC R1, c[0x0][0x37c] ;  /* 0x0000df00ff017b82 */ /* 0x000fe20000000800 */
[----:B------:R-:W0:Y:S07]  /*0010*/  S2R R3, SR_TID.X ;  /* 0x0000000000037919 */ /* 0x000e2e0000002100 */
[----:B------:R-:W0:Y:S01]  /*0020*/  S2UR UR4, SR_CTAID.X ;  /* 0x00000000000479c3 */ /* 0x000e220000002500 */
[----:B------:R-:W1:Y:S07]  /*0030*/  LDCU UR5, c[0x0][0x3b0] ;  /* 0x00007600ff0577ac */ /* 0x000e6e0008000800 */
[----:B------:R-:W0:Y:S02]  /*0040*/  LDC R6, c[0x0][0x360] ;  /* 0x0000d800ff067b82 */ /* 0x000e240000000800 */
[----:B0-----:R-:W-:-:S05]  /*0050*/  IMAD R6, R6, UR4, R3 ;  /* 0x0000000406067c24 */ /* 0x001fca000f8e0203 */
[----:B-1----:R-:W-:-:S13]  /*0060*/  ISETP.GE.AND P0, PT, R6, UR5, PT ;  /* 0x0000000506007c0c */ /* 0x002fda000bf06270 */
[----:B------:R-:W-:Y:S05]  /*0070*/  @P0 EXIT ;  /* 0x000000000000094d */ /* 0x000fea0003800000 */
[----:B------:R-:W0:Y:S01]  /*0080*/  LDCU UR7, c[0x0][0x3b4] ;  /* 0x00007680ff0777ac */ /* 0x000e220008000800 */
[----:B------:R-:W1:Y:S01]  /*0090*/  LDC.64 R4, c[0x0][0x398] ;  /* 0x0000e600ff047b82 */ /* 0x000e620000000a00 */
[----:B------:R-:W-:Y:S01]  /*00a0*/  HFMA2 R11, -RZ, RZ, 0, 0 ;  /* 0x00000000ff0b7431 */ /* 0x000fe200000001ff */
[----:B------:R-:W2:Y:S01]  /*00b0*/  LDCU.64 UR14, c[0x0][0x358] ;  /* 0x00006b00ff0e77ac */ /* 0x000ea20008000a00 */
[----:B0-----:R-:W-:Y:S02]  /*00c0*/  UISETP.GE.AND UP0, UPT, UR7, 0x1, UPT ;  /* 0x000000010700788c */ /* 0x001fe4000bf06270 */
[----:B------:R-:W-:-:S05]  /*00d0*/  IMAD R7, R6, UR7, RZ ;  /* 0x0000000706077c24 */ /* 0x000fca000f8e02ff */
[----:B------:R-:W-:Y:S01]  /*00e0*/  SHF.R.S32.HI R8, RZ, 0x1f, R7 ;  /* 0x0000001fff087819 */ /* 0x000fe20000011407 */
[----:B-1----:R-:W-:Y:S01]  /*00f0*/  IMAD.WIDE R4, R7, 0x4, R4 ;  /* 0x0000000407047825 */ /* 0x002fe200078e0204 */
[----:B--2---:R-:W-:Y:S06]  /*0100*/  BRA.U !UP0, `(.L_x_0) ;  /* 0x0000000508a47547 */ /* 0x004fec000b800000 */
[----:B------:R-:W-:Y:S01]  /*0110*/  UISETP.GE.U32.AND UP2, UPT, UR7, 0x10, UPT ;  /* 0x000000100700788c */ /* 0x000fe2000bf46070 */
[----:B------:R-:W-:Y:S01]  /*0120*/  MOV R11, RZ ;  /* 0x000000ff000b7202 */ /* 0x000fe20000000f00 */
[----:B------:R-:W-:Y:S01]  /*0130*/  ULOP3.LUT UR4, UR7, 0xf, URZ, 0xc0, !UPT ;  /* 0x0000000f07047892 */ /* 0x000fe2000f8ec0ff */
[----:B------:R-:W-:-:S03]  /*0140*/  MOV R9, RZ ;  /* 0x000000ff00097202 */ /* 0x000fc60000000f00 */
[----:B------:R-:W-:-:S03]  /*0150*/  UISETP.NE.AND UP1, UPT, UR4, URZ, UPT ;  /* 0x000000ff0400728c */ /* 0x000fc6000bf25270 */
[----:B------:R-:W-:Y:S08]  /*0160*/  BRA.U !UP2, `(.L_x_1) ;  /* 0x000000010ab87547 */ /* 0x000ff0000b800000 */
[----:B------:R-:W0:Y:S01]  /*0170*/  LDCU.64 UR8, c[0x0][0x398] ;  /* 0x00007300ff0877ac */ /* 0x000e220008000a00 */
[----:B------:R-:W-:Y:S01]  /*0180*/  MOV R11, RZ ;  /* 0x000000ff000b7202 */ /* 0x000fe20000000f00 */
[----:B------:R-:W-:-:S04]  /*0190*/  ULOP3.LUT UR5, UR7, 0x7ffffff0, URZ, 0xc0, !UPT ;  /* 0x7ffffff007057892 */ /* 0x000fc8000f8ec0ff */
[----:B------:R-:W-:Y:S02]  /*01a0*/  UIADD3 UR6, UPT, UPT, -UR5, URZ, URZ ;  /* 0x000000ff05067290 */ /* 0x000fe4000fffe1ff */
[----:B------:R-:W-:Y:S02]  /*01b0*/  MOV R9, UR5 ;  /* 0x0000000500097c02 */ /* 0x000fe40008000f00 */
[----:B0-----:R-:W-:-:S04]  /*01c0*/  LEA R2, P0, R7, UR8, 0x2 ;  /* 0x0000000807027c11 */ /* 0x001fc8000f8010ff */
[----:B------:R-:W-:Y:S02]  /*01d0*/  IADD3 R2, P1, PT, R2, 0x20, RZ ;  /* 0x0000002002027810 */ /* 0x000fe40007f3e0ff */
[----:B------:R-:W-:-:S04]  /*01e0*/  LEA.HI.X R3, R7, UR9, R8, 0x2, P0 ;  /* 0x0000000907037c11 */ /* 0x000fc800080f1408 */
[----:B------:R-:W-:-:S07]  /*01f0*/  IADD3.X R3, PT, PT, RZ, R3, RZ, P1, !PT ;  /* 0x00000003ff037210 */ /* 0x000fce0000ffe4ff */
.L_x_2:
[----:B------:R-:W2:Y:S04]  /*0200*/  LDG.E R22, desc[UR14][R2.64+-0x20] ;  /* 0xffffe00e02167981 */ /* 0x000ea8000c1e1900 */
[----:B------:R-:W3:Y:S04]  /*0210*/  LDG.E R21, desc[UR14][R2.64+-0x1c] ;  /* 0xffffe40e02157981 */ /* 0x000ee8000c1e1900 */
[----:B------:R-:W4:Y:S04]  /*0220*/  LDG.E R24, desc[UR14][R2.64+-0x18] ;  /* 0xffffe80e02187981 */ /* 0x000f28000c1e1900 */
[----:B------:R-:W5:Y:S04]  /*0230*/  LDG.E R26, desc[UR14][R2.64+-0x14] ;  /* 0xffffec0e021a7981 */ /* 0x000f68000c1e1900 */
        /* <DEDUP_REMOVED lines=11> */
[----:B------:R0:W5:Y:S01]  /*02f0*/  LDG.E R0, desc[UR14][R2.64+0x1c] ;  /* 0x00001c0e02007981 */ /* 0x000162000c1e1900 */
[----:B------:R-:W-:-:S04]  /*0300*/  UIADD3 UR6, UPT, UPT, UR6, 0x10, URZ ;  /* 0x0000001006067890 */ /* 0x000fc8000fffe0ff */
[----:B------:R-:W-:Y:S01]  /*0310*/  UISETP.NE.AND UP2, UPT, UR6, URZ, UPT ;  /* 0x000000ff0600728c */ /* 0x000fe2000bf45270 */
[----:B0-----:R-:W-:-:S04]  /*0320*/  IADD3 R2, P0, PT, R2, 0x40, RZ ;  /* 0x0000004002027810 */ /* 0x001fc80007f1e0ff */
[----:B------:R-:W-:Y:S01]  /*0330*/  IADD3.X R3, PT, PT, RZ, R3, RZ, P0, !PT ;  /* 0x00000003ff037210 */ /* 0x000fe200007fe4ff */
[----:B--2---:R-:W-:-:S04]  /*0340*/  FADD R22, R22, R11 ;  /* 0x0000000b16167221 */ /* 0x004fc80000000000 */
[----:B---3--:R-:W-:-:S04]  /*0350*/  FADD R21, R22, R21 ;  /* 0x0000001516157221 */ /* 0x008fc80000000000 */
[----:B----4-:R-:W-:-:S04]  /*0360*/  FADD R21, R21, R24 ;  /* 0x0000001815157221 */ /* 0x010fc80000000000 */
[----:B-----5:R-:W-:-:S04]  /*0370*/  FADD R21, R21, R26 ;  /* 0x0000001a15157221 */ /* 0x020fc80000000000 */
[----:B------:R-:W-:-:S04]  /*0380*/  FADD R21, R21, R28 ;  /* 0x0000001c15157221 */ /* 0x000fc80000000000 */
        /* <DEDUP_REMOVED lines=10> */
[----:B------:R-:W-:Y:S01]  /*0430*/  FADD R11, R13, R0 ;  /* 0x000000000d0b7221 */ /* 0x000fe20000000000 */
[----:B------:R-:W-:Y:S06]  /*0440*/  BRA.U UP2, `(.L_x_2) ;  /* 0xfffffffd026c7547 */ /* 0x000fec000b83ffff */
.L_x_1:
[----:B------:R-:W-:Y:S05]  /*0450*/  BRA.U !UP1, `(.L_x_0) ;  /* 0x0000000109d07547 */ /* 0x000fea000b800000 */
[----:B------:R-:W-:Y:S02]  /*0460*/  UISETP.GE.U32.AND UP1, UPT, UR4, 0x8, UPT ;  /* 0x000000080400788c */ /* 0x000fe4000bf26070 */
[----:B------:R-:W-:-:S04]  /*0470*/  ULOP3.LUT UR5, UR7, 0x7, URZ, 0xc0, !UPT ;  /* 0x0000000707057892 */ /* 0x000fc8000f8ec0ff */
[----:B------:R-:W-:-:S03]  /*0480*/  UISETP.NE.AND UP2, UPT, UR5, URZ, UPT ;  /* 0x000000ff0500728c */ /* 0x000fc6000bf45270 */
[----:B------:R-:W-:Y:S08]  /*0490*/  BRA.U !UP1, `(.L_x_3) ;  /* 0x0000000109487547 */ /* 0x000ff0000b800000 */
[----:B------:R-:W-:-:S05]  /*04a0*/  IMAD.WIDE.U32 R2, R9, 0x4, R4 ;  /* 0x0000000409027825 */ /* 0x000fca00078e0004 */
[----:B------:R-:W2:Y:S04]  /*04b0*/  LDG.E R0, desc[UR14][R2.64] ;  /* 0x0000000e02007981 */ /* 0x000ea8000c1e1900 */
[----:B------:R-:W3:Y:S04]  /*04c0*/  LDG.E R13, desc[UR14][R2.64+0x4] ;  /* 0x0000040e020d7981 */ /* 0x000ee8000c1e1900 */
[----:B------:R-:W4:Y:S04]  /*04d0*/  LDG.E R15, desc[UR14][R2.64+0x8] ;  /* 0x0000080e020f7981 */ /* 0x000f28000c1e1900 */
[----:B------:R-:W5:Y:S04]  /*04e0*/  LDG.E R17, desc[UR14][R2.64+0xc] ;  /* 0x00000c0e02117981 */ /* 0x000f68000c1e1900 */
[----:B------:R-:W5:Y:S04]  /*04f0*/  LDG.E R19, desc[UR14][R2.64+0x10] ;  /* 0x0000100e02137981 */ /* 0x000f68000c1e1900 */
[----:B------:R-:W5:Y:S04]  /*0500*/  LDG.E R21, desc[UR14][R2.64+0x14] ;  /* 0x0000140e02157981 */ /* 0x000f68000c1e1900 */
[----:B------:R-:W5:Y:S04]  /*0510*/  LDG.E R23, desc[UR14][R2.64+0x18] ;  /* 0x0000180e02177981 */ /* 0x000f68000c1e1900 */
[----:B------:R-:W5:Y:S01]  /*0520*/  LDG.E R25, desc[UR14][R2.64+0x1c] ;  /* 0x00001c0e02197981 */ /* 0x000f62000c1e1900 */
[----:B------:R-:W-:Y:S01]  /*0530*/  IADD3 R9, PT, PT, R9, 0x8, RZ ;  /* 0x0000000809097810 */ /* 0x000fe20007ffe0ff */
[----:B--2---:R-:W-:-:S04]  /*0540*/  FADD R0, R11, R0 ;  /* 0x000000000b007221 */ /* 0x004fc80000000000 */
[----:B---3--:R-:W-:-:S04]  /*0550*/  FADD R0, R0, R13 ;  /* 0x0000000d00007221 */ /* 0x008fc80000000000 */
[----:B----4-:R-:W-:-:S04]  /*0560*/  FADD R0, R0, R15 ;  /* 0x0000000f00007221 */ /* 0x010fc80000000000 */
[----:B-----5:R-:W-:-:S04]  /*0570*/  FADD R0, R0, R17 ;  /* 0x0000001100007221 */ /* 0x020fc80000000000 */
[----:B------:R-:W-:-:S04]  /*0580*/  FADD R0, R0, R19 ;  /* 0x0000001300007221 */ /* 0x000fc80000000000 */
[----:B------:R-:W-:-:S04]  /*0590*/  FADD R0, R0, R21 ;  /* 0x0000001500007221 */ /* 0x000fc80000000000 */
[----:B------:R-:W-:-:S04]  /*05a0*/  FADD R0, R0, R23 ;  /* 0x0000001700007221 */ /* 0x000fc80000000000 */
[----:B------:R-:W-:-:S07]  /*05b0*/  FADD R11, R0, R25 ;  /* 0x00000019000b7221 */ /* 0x000fce0000000000 */
.L_x_3:
        /* <DEDUP_REMOVED lines=9> */
[----:B------:R-:W5:Y:S01]  /*0650*/  LDG.E R17, desc[UR14][R2.64+0xc] ;  /* 0x00000c0e02117981 */ /* 0x000f62000c1e1900 */
[----:B------:R-:W-:Y:S01]  /*0660*/  IADD3 R9, PT, PT, R9, 0x4, RZ ;  /* 0x0000000409097810 */ /* 0x000fe20007ffe0ff */
[----:B--2---:R-:W-:-:S04]  /*0670*/  FADD R0, R11, R0 ;  /* 0x000000000b007221 */ /* 0x004fc80000000000 */
[----:B---3--:R-:W-:-:S04]  /*0680*/  FADD R0, R0, R13 ;  /* 0x0000000d00007221 */ /* 0x008fc80000000000 */
[----:B----4-:R-:W-:-:S04]  /*0690*/  FADD R0, R0, R15 ;  /* 0x0000000f00007221 */ /* 0x010fc80000000000 */
[----:B-----5:R-:W-:-:S07]  /*06a0*/  FADD R11, R0, R17 ;  /* 0x00000011000b7221 */ /* 0x020fce0000000000 */
.L_x_4:
[----:B------:R-:W-:Y:S05]  /*06b0*/  BRA.U !UP2, `(.L_x_0) ;  /* 0x000000010a387547 */ /* 0x000fea000b800000 */
[----:B------:R-:W0:Y:S01]  /*06c0*/  LDCU.64 UR8, c[0x0][0x398] ;  /* 0x00007300ff0877ac */ /* 0x000e220008000a00 */
[C---:B------:R-:W-:Y:S02]  /*06d0*/  SHF.L.U64.HI R3, R7.reuse, 0x2, R8 ;  /* 0x0000000207037819 */ /* 0x040fe40000010208 */
[----:B------:R-:W-:Y:S01]  /*06e0*/  SHF.L.U32 R2, R7, 0x2, RZ ;  /* 0x0000000207027819 */ /* 0x000fe200000006ff */
[----:B------:R-:W-:-:S04]  /*06f0*/  UIADD3 UR4, UPT, UPT, -UR4, URZ, URZ ;  /* 0x000000ff04047290 */ /* 0x000fc8000fffe1ff */
[----:B------:R-:W-:-:S03]  /*0700*/  IMAD.WIDE.U32 R2, R9, 0x4, R2 ;  /* 0x0000000409027825 */ /* 0x000fc600078e0002 */
[----:B0-----:R-:W-:-:S04]  /*0710*/  IADD3 R2, P0, PT, R2, UR8, RZ ;  /* 0x0000000802027c10 */ /* 0x001fc8000ff1e0ff */
[----:B------:R-:W-:-:S09]  /*0720*/  IADD3.X R3, PT, PT, R3, UR9, RZ, P0, !PT ;  /* 0x0000000903037c10 */ /* 0x000fd200087fe4ff */
.L_x_5:
[----:B------:R0:W2:Y:S01]  /*0730*/  LDG.E R0, desc[UR14][R2.64] ;  /* 0x0000000e02007981 */ /* 0x0000a2000c1e1900 */
[----:B------:R-:W-:-:S04]  /*0740*/  UIADD3 UR4, UPT, UPT, UR4, 0x1, URZ ;  /* 0x0000000104047890 */ /* 0x000fc8000fffe0ff */
[----:B------:R-:W-:Y:S01]  /*0750*/  UISETP.NE.AND UP1, UPT, UR4, URZ, UPT ;  /* 0x000000ff0400728c */ /* 0x000fe2000bf25270 */
[----:B0-----:R-:W-:-:S04]  /*0760*/  IADD3 R2, P0, PT, R2, 0x4, RZ ;  /* 0x0000000402027810 */ /* 0x001fc80007f1e0ff */
[----:B------:R-:W-:Y:S01]  /*0770*/  IADD3.X R3, PT, PT, RZ, R3, RZ, P0, !PT ;  /* 0x00000003ff037210 */ /* 0x000fe200007fe4ff */
[----:B--2---:R-:W-:-:S03]  /*0780*/  FADD R11, R0, R11 ;  /* 0x0000000b000b7221 */ /* 0x004fc60000000000 */
[----:B------:R-:W-:Y:S05]  /*0790*/  BRA.U UP1, `(.L_x_5) ;  /* 0xfffffffd01e47547 */ /* 0x000fea000b83ffff */
.L_x_0:
[----:B------:R-:W-:Y:S01]  /*07a0*/  I2FP.F32.S32 R10, UR7 ;  /* 0x00000007000a7c45 */ /* 0x000fe20008201400 */
[----:B------:R-:W-:Y:S03]  /*07b0*/  BSSY.RECONVERGENT B0, `(.L_x_6) ;  /* 0x000000e000007945 */ /* 0x000fe60003800200 */
[----:B------:R-:W0:Y:S08]  /*07c0*/  MUFU.RCP R3, R10 ;  /* 0x0000000a00037308 */ /* 0x000e300000001000 */
[----:B------:R-:W1:Y:S01]  /*07d0*/  FCHK P0, R11, R10 ;  /* 0x0000000a0b007302 */ /* 0x000e620000000000 */
[----:B0-----:R-:W-:-:S04]  /*07e0*/  FFMA R0, -R10, R3, 1 ;  /* 0x3f8000000a007423 */ /* 0x001fc80000000103 */
[----:B------:R-:W-:-:S04]  /*07f0*/  FFMA R0, R3, R0, R3 ;  /* 0x0000000003007223 */ /* 0x000fc80000000003 */
[----:B------:R-:W-:-:S04]  /*0800*/  FFMA R9, R0, R11, RZ ;  /* 0x0000000b00097223 */ /* 0x000fc800000000ff */
[----:B------:R-:W-:-:S04]  /*0810*/  FFMA R2, -R10, R9, R11 ;  /* 0x000000090a027223 */ /* 0x000fc8000000010b */
[----:B------:R-:W-:Y:S01]  /*0820*/  FFMA R9, R0, R2, R9 ;  /* 0x0000000200097223 */ /* 0x000fe20000000009 */
[----:B-1----:R-:W-:Y:S06]  /*0830*/  @!P0 BRA `(.L_x_7) ;  /* 0x0000000000148947 */ /* 0x002fec0003800000 */
[----:B------:R-:W-:Y:S02]  /*0840*/  MOV R0, R11 ;  /* 0x0000000b00007202 */ /* 0x000fe40000000f00 */
[----:B------:R-:W-:Y:S02]  /*0850*/  MOV R3, R10 ;  /* 0x0000000a00037202 */ /* 0x000fe40000000f00 */
[----:B------:R-:W-:-:S07]  /*0860*/  MOV R2, 0x880 ;  /* 0x0000088000027802 */ /* 0x000fce0000000f00 */
[----:B------:R-:W-:Y:S05]  /*0870*/  CALL.REL.NOINC `($__internal_2_$__cuda_sm3x_div_rn_noftz_f32_slowpath) ;  /* 0x0000001c00187944 */ /* 0x000fea0003c00000 */
[----:B------:R-:W-:-:S07]  /*0880*/  MOV R9, R0 ;  /* 0x0000000000097202 */ /* 0x000fce0000000f00 */
.L_x_7:
[----:B------:R-:W-:Y:S05]  /*0890*/  BSYNC.RECONVERGENT B0 ;  /* 0x0000000000007941 */ /* 0x000fea0003800200 */
.L_x_6:
[----:B------:R-:W-:Y:S01]  /*08a0*/  HFMA2 R11, -RZ, RZ, 0, 0 ;  /* 0x00000000ff0b7431 */ /* 0x000fe200000001ff */
[----:B------:R-:W-:Y:S06]  /*08b0*/  BRA.U !UP0, `(.L_x_8) ;  /* 0x00000009081c7547 */ /* 0x000fec000b800000 */
[----:B------:R-:W0:Y:S01]  /*08c0*/  LDCU UR4, c[0x0][0x3b4] ;  /* 0x00007680ff0477ac */ /* 0x000e220008000800 */
[----:B------:R-:W-:Y:S02]  /*08d0*/  MOV R11, RZ ;  /* 0x000000ff000b7202 */ /* 0x000fe40000000f00 */
[----:B------:R-:W-:Y:S01]  /*08e0*/  MOV R13, RZ ;  /* 0x000000ff000d7202 */ /* 0x000fe20000000f00 */
[----:B0-----:R-:W-:Y:S02]  /*08f0*/  UISETP.GE.U32.AND UP0, UPT, UR4, 0x10, UPT ;  /* 0x000000100400788c */ /* 0x001fe4000bf06070 */
[----:B------:R-:W-:-:S04]  /*0900*/  ULOP3.LUT UR6, UR4, 0xf, URZ, 0xc0, !UPT ;  /* 0x0000000f04067892 */ /* 0x000fc8000f8ec0ff */
        /* <DEDUP_REMOVED lines=11> */
.L_x_10:
        /* <DEDUP_REMOVED lines=14> */
[----:B------:R-:W5:Y:S01]  /*0aa0*/  LDG.E R12, desc[UR14][R2.64+0x18] ;  /* 0x0000180e020c7981 */ /* 0x000f62000c1e1900 */
[----:B--2---:R-:W-:-:S04]  /*0ab0*/  FADD R21, R21, -R9 ;  /* 0x8000000915157221 */ /* 0x004fc80000000000 */
[----:B------:R-:W-:Y:S02]  /*0ac0*/  FFMA R21, R21, R21, R11 ;  /* 0x0000001515157223 */ /* 0x000fe4000000000b */
[----:B------:R0:W2:Y:S01]  /*0ad0*/  LDG.E R11, desc[UR14][R2.64+0x1c] ;  /* 0x00001c0e020b7981 */ /* 0x0000a2000c1e1900 */
[--C-:B---3--:R-:W-:Y:S01]  /*0ae0*/  FADD R23, R23, -R9.reuse ;  /* 0x8000000917177221 */ /* 0x108fe20000000000 */
[----:B----4-:R-:W-:Y:S01]  /*0af0*/  FADD R19, R19, -R9 ;  /* 0x8000000913137221 */ /* 0x010fe20000000000 */
[----:B------:R-:W-:Y:S02]  /*0b00*/  UIADD3 UR5, UPT, UPT, UR5, 0x10, URZ ;  /* 0x0000001005057890 */ /* 0x000fe4000fffe0ff */
[----:B------:R-:W-:Y:S01]  /*0b10*/  FFMA R21, R23, R23, R21 ;  /* 0x0000001717157223 */ /* 0x000fe20000000015 */
[----:B-----5:R-:W-:Y:S01]  /*0b20*/  FADD R17, R17, -R9 ;  /* 0x8000000911117221 */ /* 0x020fe20000000000 */
[----:B------:R-:W-:Y:S02]  /*0b30*/  UISETP.NE.AND UP0, UPT, UR5, URZ, UPT ;  /* 0x000000ff0500728c */ /* 0x000fe4000bf05270 */
[----:B------:R-:W-:Y:S01]  /*0b40*/  FFMA R21, R19, R19, R21 ;  /* 0x0000001313157223 */ /* 0x000fe20000000015 */
[----:B------:R-:W-:Y:S01]  /*0b50*/  FADD R15, R15, -R9 ;  /* 0x800000090f0f7221 */ /* 0x000fe20000000000 */
[----:B0-----:R-:W-:-:S02]  /*0b60*/  IADD3 R2, P0, PT, R2, 0x40, RZ ;  /* 0x0000004002027810 */ /* 0x001fc40007f1e0ff */
[----:B------:R-:W-:Y:S01]  /*0b70*/  FFMA R21, R17, R17, R21 ;  /* 0x0000001111157223 */ /* 0x000fe20000000015 */
[----:B------:R-:W-:Y:S01]  /*0b80*/  FADD R28, R28, -R9 ;  /* 0x800000091c1c7221 */ /* 0x000fe20000000000 */
[----:B------:R-:W-:Y:S02]  /*0b90*/  IADD3.X R3, PT, PT, RZ, R3, RZ, P0, !PT ;  /* 0x00000003ff037210 */ /* 0x000fe400007fe4ff */
[----:B------:R-:W-:Y:S01]  /*0ba0*/  FFMA R21, R15, R15, R21 ;  /* 0x0000000f0f157223 */ /* 0x000fe20000000015 */
[----:B------:R-:W-:-:S03]  /*0bb0*/  FADD R26, R26, -R9 ;  /* 0x800000091a1a7221 */ /* 0x000fc60000000000 */
        /* <DEDUP_REMOVED lines=16> */
[----:B------:R-:W-:-:S04]  /*0cc0*/  FFMA R21, R0, R0, R21 ;  /* 0x0000000000157223 */ /* 0x000fc80000000015 */
[----:B------:R-:W-:Y:S01]  /*0cd0*/  FFMA R21, R12, R12, R21 ;  /* 0x0000000c0c157223 */ /* 0x000fe20000000015 */
[----:B--2---:R-:W-:-:S04]  /*0ce0*/  FADD R0, R11, -R9 ;  /* 0x800000090b007221 */ /* 0x004fc80000000000 */
[----:B------:R-:W-:Y:S01]  /*0cf0*/  FFMA R11, R0, R0, R21 ;  /* 0x00000000000b7223 */ /* 0x000fe20000000015 */
[----:B------:R-:W-:Y:S06]  /*0d00*/  BRA.U UP0, `(.L_x_10) ;  /* 0xfffffffd002c7547 */ /* 0x000fec000b83ffff */
.L_x_9:
        /* <DEDUP_REMOVED lines=15> */
[----:B--2---:R-:W-:-:S04]  /*0e00*/  FADD R14, R14, -R9 ;  /* 0x800000090e0e7221 */ /* 0x004fc80000000000 */
[----:B------:R-:W-:Y:S01]  /*0e10*/  FFMA R11, R14, R14, R11 ;  /* 0x0000000e0e0b7223 */ /* 0x000fe2000000000b */
[--C-:B---3--:R-:W-:Y:S01]  /*0e20*/  FADD R16, R16, -R9.reuse ;  /* 0x8000000910107221 */ /* 0x108fe20000000000 */
[----:B----4-:R-:W-:-:S03]  /*0e30*/  FADD R18, R18, -R9 ;  /* 0x8000000912127221 */ /* 0x010fc60000000000 */
[----:B------:R-:W-:Y:S01]  /*0e40*/  FFMA R11, R16, R16, R11 ;  /* 0x00000010100b7223 */ /* 0x000fe2000000000b */
[----:B-----5:R-:W-:-:S03]  /*0e50*/  FADD R20, R20, -R9 ;  /* 0x8000000914147221 */ /* 0x020fc60000000000 */
        /* <DEDUP_REMOVED lines=9> */
[----:B------:R-:W-:-:S07]  /*0ef0*/  FFMA R11, R12, R12, R11 ;  /* 0x0000000c0c0b7223 */ /* 0x000fce000000000b */
.L_x_11:
        /* <DEDUP_REMOVED lines=17> */
[----:B------:R-:W-:-:S04]  /*1010*/  FFMA R0, R15, R15, R0 ;  /* 0x0000000f0f007223 */ /* 0x000fc80000000000 */
[----:B------:R-:W-:-:S07]  /*1020*/  FFMA R11, R11, R11, R0 ;  /* 0x0000000b0b0b7223 */ /* 0x000fce0000000000 */
.L_x_12:
        /* <DEDUP_REMOVED lines=8> */
.L_x_13:
[----:B------:R0:W2:Y:S01]  /*10b0*/  LDG.E R0, desc[UR14][R2.64] ;  /* 0x0000000e02007981 */ /* 0x0000a2000c1e1900 */
[----:B------:R-:W-:-:S04]  /*10c0*/  UIADD3 UR4, UPT, UPT, UR4, 0x1, URZ ;  /* 0x0000000104047890 */ /* 0x000fc8000fffe0ff */
[----:B------:R-:W-:Y:S01]  /*10d0*/  UISETP.NE.AND UP0, UPT, UR4, URZ, UPT ;  /* 0x000000ff0400728c */ /* 0x000fe2000bf05270 */
[----:B0-----:R-:W-:-:S04]  /*10e0*/  IADD3 R2, P0, PT, R2, 0x4, RZ ;  /* 0x0000000402027810 */ /* 0x001fc80007f1e0ff */
[----:B------:R-:W-:Y:S01]  /*10f0*/  IADD3.X R3, PT, PT, RZ, R3, RZ, P0, !PT ;  /* 0x00000003ff037210 */ /* 0x000fe200007fe4ff */
[----:B--2---:R-:W-:-:S04]  /*1100*/  FADD R0, R0, -R9 ;  /* 0x8000000900007221 */ /* 0x004fc80000000000 */
[----:B------:R-:W-:Y:S01]  /*1110*/  FFMA R11, R0, R0, R11 ;  /* 0x00000000000b7223 */ /* 0x000fe2000000000b */
[----:B------:R-:W-:Y:S06]  /*1120*/  BRA.U UP0, `(.L_x_13) ;  /* 0xfffffffd00e07547 */ /* 0x000fec000b83ffff */
.L_x_8:
[----:B------:R-:W0:Y:S01]  /*1130*/  MUFU.RCP R3, R10 ;  /* 0x0000000a00037308 */ /* 0x000e220000001000 */
[----:B------:R-:W1:Y:S01]  /*1140*/  LDCU UR4, c[0x0][0x3b4] ;  /* 0x00007680ff0477ac */ /* 0x000e620008000800 */
[----:B------:R-:W-:Y:S06]  /*1150*/  BSSY.RECONVERGENT B0, `(.L_x_14) ;  /* 0x000000d000007945 */ /* 0x000fec0003800200 */
[----:B------:R-:W2:Y:S01]  /*1160*/  FCHK P0, R11, R10 ;  /* 0x0000000a0b007302 */ /* 0x000ea20000000000 */
[----:B0-----:R-:W-:Y:S01]  /*1170*/  FFMA R0, -R10, R3, 1 ;  /* 0x3f8000000a007423 */ /* 0x001fe20000000103 */
[----:B-1----:R-:W-:-:S03]  /*1180*/  UISETP.GE.AND UP0, UPT, UR4, 0x1, UPT ;  /* 0x000000010400788c */ /* 0x002fc6000bf06270 */
[----:B------:R-:W-:-:S04]  /*1190*/  FFMA R0, R3, R0, R3 ;  /* 0x0000000003007223 */ /* 0x000fc80000000003 */
[----:B------:R-:W-:-:S04]  /*11a0*/  FFMA R3, R0, R11, RZ ;  /* 0x0000000b00037223 */ /* 0x000fc800000000ff */
[----:B------:R-:W-:-:S04]  /*11b0*/  FFMA R2, -R10, R3, R11 ;  /* 0x000000030a027223 */ /* 0x000fc8000000010b */
[----:B------:R-:W-:Y:S01]  /*11c0*/  FFMA R0, R0, R2, R3 ;  /* 0x0000000200007223 */ /* 0x000fe20000000003 */
[----:B--2---:R-:W-:Y:S06]  /*11d0*/  @!P0 BRA `(.L_x_15) ;  /* 0x0000000000108947 */ /* 0x004fec0003800000 */
[----:B------:R-:W-:Y:S02]  /*11e0*/  MOV R0, R11 ;  /* 0x0000000b00007202 */ /* 0x000fe40000000f00 */
[----:B------:R-:W-:Y:S02]  /*11f0*/  MOV R3, R10 ;  /* 0x0000000a00037202 */ /* 0x000fe40000000f00 */
[----:B------:R-:W-:-:S07]  /*1200*/  MOV R2, 0x1220 ;  /* 0x0000122000027802 */ /* 0x000fce0000000f00 */
[----:B------:R-:W-:Y:S05]  /*1210*/  CALL.REL.NOINC `($__internal_2_$__cuda_sm3x_div_rn_noftz_f32_slowpath) ;  /* 0x0000001000b07944 */ /* 0x000fea0003c00000 */
.L_x_15:
[----:B------:R-:W-:Y:S05]  /*1220*/  BSYNC.RECONVERGENT B0 ;  /* 0x0000000000007941 */ /* 0x000fea0003800200 */
.L_x_14:
[----:B------:R-:W-:Y:S01]  /*1230*/  FADD R3, R0, 9.9999997473787516356e-06 ;  /* 0x3727c5ac00037421 */ /* 0x000fe20000000000 */
[----:B------:R-:W-:Y:S03]  /*1240*/  BSSY.RECONVERGENT B0, `(.L_x_16) ;  /* 0x000000c000007945 */ /* 0x000fe60003800200 */
[----:B------:R0:W1:Y:S01]  /*1250*/  MUFU.RSQ R2, R3 ;  /* 0x0000000300027308 */ /* 0x0000620000001400 */
[----:B------:R-:W-:-:S04]  /*1260*/  IADD3 R0, PT, PT, R3, -0xd000000, RZ ;  /* 0xf300000003007810 */ /* 0x000fc80007ffe0ff */
[----:B------:R-:W-:-:S13]  /*1270*/  ISETP.GT.U32.AND P0, PT, R0, 0x727fffff, PT ;  /* 0x727fffff0000780c */ /* 0x000fda0003f04070 */
[----:B01----:R-:W-:Y:S05]  /*1280*/  @!P0 BRA `(.L_x_17) ;  /* 0x00000000000c8947 */ /* 0x003fea0003800000 */
[----:B------:R-:W-:-:S07]  /*1290*/  MOV R13, 0x12b0 ;  /* 0x000012b0000d7802 */ /* 0x000fce0000000f00 */
[----:B------:R-:W-:Y:S05]  /*12a0*/  CALL.REL.NOINC `($__internal_1_$__cuda_sm20_sqrt_rn_f32_slowpath) ;  /* 0x00000010002c7944 */ /* 0x000fea0003c00000 */
[----:B------:R-:W-:Y:S05]  /*12b0*/  BRA `(.L_x_18) ;  /* 0x0000000000107947 */ /* 0x000fea0003800000 */
.L_x_17:
[----:B------:R-:W-:Y:S01]  /*12c0*/  FMUL.FTZ R0, R3, R2 ;  /* 0x0000000203007220 */ /* 0x000fe20000410000 */
[----:B------:R-:W-:-:S03]  /*12d0*/  FMUL.FTZ R2, R2, 0.5 ;  /* 0x3f00000002027820 */ /* 0x000fc60000410000 */
[----:B------:R-:W-:-:S04]  /*12e0*/  FFMA R3, -R0, R0, R3 ;  /* 0x0000000000037223 */ /* 0x000fc80000000103 */
[----:B------:R-:W-:-:S07]  /*12f0*/  FFMA R0, R3, R2, R0 ;  /* 0x0000000203007223 */ /* 0x000fce0000000000 */
.L_x_18:
[----:B------:R-:W-:Y:S05]  /*1300*/  BSYNC.RECONVERGENT B0 ;  /* 0x0000000000007941 */ /* 0x000fea0003800200 */
.L_x_16:
[----:B------:R-:W-:Y:S01]  /*1310*/  IADD3 R2, PT, PT, R0, 0x1800000, RZ ;  /* 0x0180000000027810 */ /* 0x000fe20007ffe0ff */
[----:B------:R-:W-:Y:S03]  /*1320*/  BSSY.RECONVERGENT B0, `(.L_x_19) ;  /* 0x000000c000007945 */ /* 0x000fe60003800200 */
[----:B------:R-:W-:-:S04]  /*1330*/  LOP3.LUT R2, R2, 0x7f800000, RZ, 0xc0, !PT ;  /* 0x7f80000002027812 */ /* 0x000fc800078ec0ff */
[----:B------:R-:W-:-:S13]  /*1340*/  ISETP.GT.U32.AND P0, PT, R2, 0x1ffffff, PT ;  /* 0x01ffffff0200780c */ /* 0x000fda0003f04070 */
[----:B------:R-:W-:Y:S05]  /*1350*/  @P0 BRA `(.L_x_20) ;  /* 0x0000000000100947 */ /* 0x000fea0003800000 */
[----:B------:R-:W-:-:S07]  /*1360*/  MOV R10, 0x1380 ;  /* 0x00001380000a7802 */ /* 0x000fce0000000f00 */
[----:B------:R-:W-:Y:S05]  /*1370*/  CALL.REL.NOINC `($__internal_0_$__cuda_sm20_rcp_rn_f32_slowpath) ;  /* 0x0000000c00287944 */ /* 0x000fea0003c00000 */
[----:B------:R-:W-:Y:S01]  /*1380*/  MOV R0, R3 ;  /* 0x0000000300007202 */ /* 0x000fe20000000f00 */
[----:B------:R-:W-:Y:S06]  /*1390*/  BRA `(.L_x_21) ;  /* 0x0000000000107947 */ /* 0x000fec0003800000 */
.L_x_20:
[----:B------:R-:W0:Y:S02]  /*13a0*/  MUFU.RCP R3, R0 ;  /* 0x0000000000037308 */ /* 0x000e240000001000 */
[----:B0-----:R-:W-:-:S04]  /*13b0*/  FFMA R2, R3, R0, -1 ;  /* 0xbf80000003027423 */ /* 0x001fc80000000000 */
[----:B------:R-:W-:-:S04]  /*13c0*/  FADD.FTZ R2, -R2, -RZ ;  /* 0x800000ff02027221 */ /* 0x000fc80000010100 */
[----:B------:R-:W-:-:S07]  /*13d0*/  FFMA R0, R3, R2, R3 ;  /* 0x0000000203007223 */ /* 0x000fce0000000003 */
.L_x_21:
[----:B------:R-:W-:Y:S05]  /*13e0*/  BSYNC.RECONVERGENT B0 ;  /* 0x0000000000007941 */ /* 0x000fea0003800200 */
.L_x_19:
[----:B------:R-:W-:Y:S05]  /*13f0*/  BRA.U !UP0, `(.L_x_22) ;  /* 0x0000000908ec7547 */ /* 0x000fea000b800000 */
[----:B------:R-:W0:Y:S01]  /*1400*/  LDCU UR12, c[0x0][0x3b4] ;  /* 0x00007680ff0c77ac */ /* 0x000e220008000800 */
[----:B------:R-:W-:Y:S01]  /*1410*/  HFMA2 R2, -RZ, RZ, 0, 0 ;  /* 0x00000000ff027431 */ /* 0x000fe200000001ff */
[----:B0-----:R-:W-:Y:S02]  /*1420*/  UISETP.GE.U32.AND UP1, UPT, UR12, 0x8, UPT ;  /* 0x000000080c00788c */ /* 0x001fe4000bf26070 */
[----:B------:R-:W-:-:S04]  /*1430*/  ULOP3.LUT UR18, UR12, 0x7, URZ, 0xc0, !UPT ;  /* 0x000000070c127892 */ /* 0x000fc8000f8ec0ff */
[----:B------:R-:W-:-:S03]  /*1440*/  UISETP.NE.AND UP0, UPT, UR18, URZ, UPT ;  /* 0x000000ff1200728c */ /* 0x000fc6000bf05270 */
[----:B------:R-:W-:Y:S08]  /*1450*/  BRA.U !UP1, `(.L_x_23) ;  /* 0x0000000509647547 */ /* 0x000ff0000b800000 */
[----:B------:R-:W0:Y:S01]  /*1460*/  LDCU.128 UR8, c[0x0][0x3a0] ;  /* 0x00007400ff0877ac */ /* 0x000e220008000c00 */
[C---:B------:R-:W-:Y:S01]  /*1470*/  LEA R3, P0, R7.reuse, 0x10, 0x2 ;  /* 0x0000001007037811 */ /* 0x040fe200078010ff */
[----:B------:R-:W1:Y:S03]  /*1480*/  LDCU.64 UR20, c[0x0][0x398] ;  /* 0x00007300ff1477ac */ /* 0x000e660008000a00 */
[----:B------:R-:W-:Y:S01]  /*1490*/  LEA.HI.X R22, R7, RZ, R8, 0x2, P0 ;  /* 0x000000ff07167211 */ /* 0x000fe200000f1408 */
[----:B------:R-:W2:Y:S01]  /*14a0*/  LDCU.64 UR16, c[0x0][0x380] ;  /* 0x00007000ff1077ac */ /* 0x000ea20008000a00 */
[----:B------:R-:W-:Y:S02]  /*14b0*/  ULOP3.LUT UR13, UR12, 0x7ffffff8, URZ, 0xc0, !UPT ;  /* 0x7ffffff80c0d7892 */ /* 0x000fe4000f8ec0ff */
[----:B0-----:R-:W-:-:S04]  /*14c0*/  UIADD3 UR6, UP1, UPT, UR8, 0x10, URZ ;  /* 0x0000001008067890 */ /* 0x001fc8000ff3e0ff */
[----:B------:R-:W-:Y:S01]  /*14d0*/  MOV R2, UR13 ;  /* 0x0000000d00027c02 */ /* 0x000fe20008000f00 */
[----:B------:R-:W-:Y:S02]  /*14e0*/  UIADD3 UR4, UP2, UPT, UR10, 0x10, URZ ;  /* 0x000000100a047890 */ /* 0x000fe4000ff5e0ff */
[----:B------:R-:W-:Y:S01]  /*14f0*/  UIADD3.X UR7, UPT, UPT, URZ, UR9, URZ, UP1, !UPT ;  /* 0x00000009ff077290 */ /* 0x000fe20008ffe4ff */
[C---:B-1----:R-:W-:Y:S01]  /*1500*/  IADD3 R12, P1, PT, R3.reuse, UR20, RZ ;  /* 0x00000014030c7c10 */ /* 0x042fe2000ff3e0ff */
[----:B------:R-:W-:Y:S01]  /*1510*/  UIADD3.X UR5, UPT, UPT, URZ, UR11, URZ, UP2, !UPT ;  /* 0x0000000bff057290 */ /* 0x000fe200097fe4ff */
[----:B------:R-:W-:Y:S01]  /*1520*/  MOV R14, UR6 ;  /* 0x00000006000e7c02 */ /* 0x000fe20008000f00 */
[----:B------:R-:W-:Y:S01]  /*1530*/  UIADD3 UR8, UPT, UPT, -UR13, URZ, URZ ;  /* 0x000000ff0d087290 */ /* 0x000fe2000fffe1ff */
[----:B--2---:R-:W-:Y:S02]  /*1540*/  IADD3 R3, P0, PT, R3, UR16, RZ ;  /* 0x0000001003037c10 */ /* 0x004fe4000ff1e0ff */
[----:B------:R-:W-:-:S02]  /*1550*/  IADD3.X R13, PT, PT, R22, UR21, RZ, P1, !PT ;  /* 0x00000015160d7c10 */ /* 0x000fc40008ffe4ff */
[----:B------:R-:W-:Y:S02]  /*1560*/  IADD3.X R22, PT, PT, R22, UR17, RZ, P0, !PT ;  /* 0x0000001116167c10 */ /* 0x000fe400087fe4ff */
[----:B------:R-:W-:Y:S02]  /*1570*/  MOV R10, UR4 ;  /* 0x00000004000a7c02 */ /* 0x000fe40008000f00 */
[----:B------:R-:W-:Y:S02]  /*1580*/  MOV R15, UR7 ;  /* 0x00000007000f7c02 */ /* 0x000fe40008000f00 */
[----:B------:R-:W-:-:S07]  /*1590*/  MOV R11, UR5 ;  /* 0x00000005000b7c02 */ /* 0x000fce0008000f00 */
.L_x_24:
[----:B0-----:R-:W2:Y:S04]  /*15a0*/  LDG.E R16, desc[UR14][R12.64+-0x10] ;  /* 0xfffff00e0c107981 */ /* 0x001ea8000c1e1900 */
[----:B------:R-:W3:Y:S04]  /*15b0*/  LDG.E R18, desc[UR14][R14.64+-0x10] ;  /* 0xfffff00e0e127981 */ /* 0x000ee8000c1e1900 */
[----:B------:R-:W3:Y:S01]  /*15c0*/  LDG.E R20, desc[UR14][R10.64+-0x10] ;  /* 0xfffff00e0a147981 */ /* 0x000ee2000c1e1900 */
[----:B--2---:R-:W-:Y:S01]  /*15d0*/  FADD R17, R16, -R9 ;  /* 0x8000000910117221 */ /* 0x004fe20000000000 */
[----:B------:R-:W-:-:S03]  /*15e0*/  MOV R16, R3 ;  /* 0x0000000300107202 */ /* 0x000fc60000000f00 */
[----:B------:R-:W-:-:S04]  /*15f0*/  FMUL R17, R17, R0 ;  /* 0x0000000011117220 */ /* 0x000fc80000400000 */
[----:B---3--:R-:W-:Y:S01]  /*1600*/  FFMA R19, R17, R18, R20 ;  /* 0x0000001211137223 */ /* 0x008fe20000000014 */
[----:B------:R-:W-:-:S05]  /*1610*/  MOV R17, R22 ;  /* 0x0000001600117202 */ /* 0x000fca0000000f00 */
[----:B------:R0:W-:Y:S04]  /*1620*/  STG.E desc[UR14][R16.64+-0x10], R19 ;  /* 0xfffff01310007986 */ /* 0x0001e8000c10190e */
[----:B------:R-:W2:Y:S04]  /*1630*/  LDG.E R18, desc[UR14][R12.64+-0xc] ;  /* 0xfffff40e0c127981 */ /* 0x000ea8000c1e1900 */
[----:B------:R-:W3:Y:S04]  /*1640*/  LDG.E R20, desc[UR14][R14.64+-0xc] ;  /* 0xfffff40e0e147981 */ /* 0x000ee8000c1e1900 */
[----:B------:R-:W3:Y:S01]  /*1650*/  LDG.E R22, desc[UR14][R10.64+-0xc] ;  /* 0xfffff40e0a167981 */ /* 0x000ee2000c1e1900 */
[----:B--2---:R-:W-:-:S04]  /*1660*/  FADD R3, R18, -R9 ;  /* 0x8000000912037221 */ /* 0x004fc80000000000 */
[----:B------:R-:W-:-:S04]  /*1670*/  FMUL R3, R3, R0 ;  /* 0x0000000003037220 */ /* 0x000fc80000400000 */
[----:B---3--:R-:W-:-:S05]  /*1680*/  FFMA R3, R3, R20, R22 ;  /* 0x0000001403037223 */ /* 0x008fca0000000016 */
[----:B------:R1:W-:Y:S04]  /*1690*/  STG.E desc[UR14][R16.64+-0xc], R3 ;  /* 0xfffff40310007986 */ /* 0x0003e8000c10190e */
[----:B------:R-:W0:Y:S04]  /*16a0*/  LDG.E R18, desc[UR14][R12.64+-0x8] ;  /* 0xfffff80e0c127981 */ /* 0x000e28000c1e1900 */
[----:B------:R-:W2:Y:S04]  /*16b0*/  LDG.E R20, desc[UR14][R14.64+-0x8] ;  /* 0xfffff80e0e147981 */ /* 0x000ea8000c1e1900 */
[----:B------:R-:W2:Y:S01]  /*16c0*/  LDG.E R22, desc[UR14][R10.64+-0x8] ;  /* 0xfffff80e0a167981 */ /* 0x000ea2000c1e1900 */
[----:B0-----:R-:W-:-:S04]  /*16d0*/  FADD R19, R18, -R9 ;  /* 0x8000000912137221 */ /* 0x001fc80000000000 */
[----:B------:R-:W-:-:S04]  /*16e0*/  FMUL R19, R19, R0 ;  /* 0x0000000013137220 */ /* 0x000fc80000400000 */
[----:B--2---:R-:W-:-:S05]  /*16f0*/  FFMA R19, R19, R20, R22 ;  /* 0x0000001413137223 */ /* 0x004fca0000000016 */
[----:B------:R0:W-:Y:S04]  /*1700*/  STG.E desc[UR14][R16.64+-0x8], R19 ;  /* 0xfffff81310007986 */ /* 0x0001e8000c10190e */
[----:B------:R-:W1:Y:S04]  /*1710*/  LDG.E R18, desc[UR14][R12.64+-0x4] ;  /* 0xfffffc0e0c127981 */ /* 0x000e68000c1e1900 */
[----:B------:R-:W2:Y:S04]  /*1720*/  LDG.E R20, desc[UR14][R14.64+-0x4] ;  /* 0xfffffc0e0e147981 */ /* 0x000ea8000c1e1900 */
[----:B------:R-:W2:Y:S01]  /*1730*/  LDG.E R22, desc[UR14][R10.64+-0x4] ;  /* 0xfffffc0e0a167981 */ /* 0x000ea2000c1e1900 */
[----:B-1----:R-:W-:-:S04]  /*1740*/  FADD R3, R18, -R9 ;  /* 0x8000000912037221 */ /* 0x002fc80000000000 */
[----:B------:R-:W-:-:S04]  /*1750*/  FMUL R3, R3, R0 ;  /* 0x0000000003037220 */ /* 0x000fc80000400000 */
[----:B--2---:R-:W-:-:S05]  /*1760*/  FFMA R3, R3, R20, R22 ;  /* 0x0000001403037223 */ /* 0x004fca0000000016 */
        /* <DEDUP_REMOVED lines=22> */
[----:B------:R2:W1:Y:S04]  /*18d0*/  LDG.E R18, desc[UR14][R12.64+0xc] ;  /* 0x00000c0e0c127981 */ /* 0x000468000c1e1900 */
[----:B------:R3:W4:Y:S04]  /*18e0*/  LDG.E R20, desc[UR14][R14.64+0xc] ;  /* 0x00000c0e0e147981 */ /* 0x000728000c1e1900 */
[----:B------:R5:W4:Y:S01]  /*18f0*/  LDG.E R22, desc[UR14][R10.64+0xc] ;  /* 0x00000c0e0a167981 */ /* 0x000b22000c1e1900 */
[----:B------:R-:W-:Y:S01]  /*1900*/  UIADD3 UR8, UPT, UPT, UR8, 0x8, URZ ;  /* 0x0000000808087890 */ /* 0x000fe2000fffe0ff */
[----:B--2---:R-:W-:-:S03]  /*1910*/  IADD3 R12, P0, PT, R12, 0x20, RZ ;  /* 0x000000200c0c7810 */ /* 0x004fc60007f1e0ff */
[----:B------:R-:W-:Y:S01]  /*1920*/  UISETP.NE.AND UP1, UPT, UR8, URZ, UPT ;  /* 0x000000ff0800728c */ /* 0x000fe2000bf25270 */
[----:B---3--:R-:W-:Y:S02]  /*1930*/  IADD3 R14, P1, PT, R14, 0x20, RZ ;  /* 0x000000200e0e7810 */ /* 0x008fe40007f3e0ff */
[----:B------:R-:W-:Y:S02]  /*1940*/  IADD3.X R13, PT, PT, RZ, R13, RZ, P0, !PT ;  /* 0x0000000dff0d7210 */ /* 0x000fe400007fe4ff */
[----:B-----5:R-:W-:Y:S02]  /*1950*/  IADD3 R10, P2, PT, R10, 0x20, RZ ;  /* 0x000000200a0a7810 */ /* 0x020fe40007f5e0ff */
[----:B------:R-:W-:Y:S02]  /*1960*/  IADD3.X R15, PT, PT, RZ, R15, RZ, P1, !PT ;  /* 0x0000000fff0f7210 */ /* 0x000fe40000ffe4ff */
[----:B------:R-:W-:Y:S01]  /*1970*/  IADD3.X R11, PT, PT, RZ, R11, RZ, P2, !PT ;  /* 0x0000000bff0b7210 */ /* 0x000fe200017fe4ff */
[----:B-1----:R-:W-:-:S04]  /*1980*/  FADD R3, R18, -R9 ;  /* 0x8000000912037221 */ /* 0x002fc80000000000 */
[----:B------:R-:W-:-:S04]  /*1990*/  FMUL R3, R3, R0 ;  /* 0x0000000003037220 */ /* 0x000fc80000400000 */
[----:B----4-:R-:W-:Y:S01]  /*19a0*/  FFMA R21, R3, R20, R22 ;  /* 0x0000001403157223 */ /* 0x010fe20000000016 */
[----:B------:R-:W-:-:S04]  /*19b0*/  IADD3 R3, P3, PT, R16, 0x20, RZ ;  /* 0x0000002010037810 */ /* 0x000fc80007f7e0ff */
[----:B------:R0:W-:Y:S01]  /*19c0*/  STG.E desc[UR14][R16.64+0xc], R21 ;  /* 0x00000c1510007986 */ /* 0x0001e2000c10190e */
[----:B------:R-:W-:Y:S01]  /*19d0*/  IADD3.X R22, PT, PT, RZ, R17, RZ, P3, !PT ;  /* 0x00000011ff167210 */ /* 0x000fe20001ffe4ff */
[----:B------:R-:W-:Y:S07]  /*19e0*/  BRA.U UP1, `(.L_x_24) ;  /* 0xfffffff901ec7547 */ /* 0x000fee000b83ffff */
.L_x_23:
[----:B------:R-:W-:Y:S05]  /*19f0*/  BRA.U !UP0, `(.L_x_22) ;  /* 0x00000005086c7547 */ /* 0x000fea000b800000 */
[----:B------:R-:W-:Y:S02]  /*1a00*/  UISETP.GE.U32.AND UP0, UPT, UR18, 0x4, UPT ;  /* 0x000000041200788c */ /* 0x000fe4000bf06070 */
[----:B------:R-:W-:-:S04]  /*1a10*/  ULOP3.LUT UR5, UR12, 0x3, URZ, 0xc0, !UPT ;  /* 0x000000030c057892 */ /* 0x000fc8000f8ec0ff */
[----:B------:R-:W-:-:S03]  /*1a20*/  UISETP.NE.AND UP1, UPT, UR5, URZ, UPT ;  /* 0x000000ff0500728c */ /* 0x000fc6000bf25270 */
[----:B------:R-:W-:Y:S08]  /*1a30*/  BRA.U !UP0, `(.L_x_25) ;  /* 0x00000001089c7547 */ /* 0x000ff0000b800000 */
[----:B------:R-:W1:Y:S01]  /*1a40*/  LDC.64 R12, c[0x0][0x3a0] ;  /* 0x0000e800ff0c7b82 */ /* 0x000e620000000a00 */
[C---:B------:R-:W-:Y:S01]  /*1a50*/  IMAD.WIDE.U32 R10, R2.reuse, 0x4, R4 ;  /* 0x00000004020a7825 */ /* 0x040fe200078e0004 */
[----:B------:R-:W2:Y:S04]  /*1a60*/  LDCU.64 UR6, c[0x0][0x380] ;  /* 0x00007000ff0677ac */ /* 0x000ea80008000a00 */
[----:B0-----:R-:W3:Y:S02]  /*1a70*/  LDG.E R16, desc[UR14][R10.64] ;  /* 0x0000000e0a107981 */ /* 0x001ee4000c1e1900 */
[----:B------:R-:W0:Y:S01]  /*1a80*/  LDC.64 R14, c[0x0][0x3a8] ;  /* 0x0000ea00ff0e7b82 */ /* 0x000e220000000a00 */
[----:B-1----:R-:W-:-:S05]  /*1a90*/  IMAD.WIDE.U32 R12, R2, 0x4, R12 ;  /* 0x00000004020c7825 */ /* 0x002fca00078e000c */
[----:B------:R-:W4:Y:S01]  /*1aa0*/  LDG.E R18, desc[UR14][R12.64] ;  /* 0x0000000e0c127981 */ /* 0x000f22000c1e1900 */
[----:B0-----:R-:W-:-:S05]  /*1ab0*/  IMAD.WIDE.U32 R14, R2, 0x4, R14 ;  /* 0x00000004020e7825 */ /* 0x001fca00078e000e */
[----:B------:R-:W4:Y:S01]  /*1ac0*/  LDG.E R20, desc[UR14][R14.64] ;  /* 0x0000000e0e147981 */ /* 0x000f22000c1e1900 */
[----:B------:R-:W-:-:S04]  /*1ad0*/  IADD3 R17, P0, PT, R7, R2, RZ ;  /* 0x0000000207117210 */ /* 0x000fc80007f1e0ff */
[----:B------:R-:W-:Y:S01]  /*1ae0*/  IADD3.X R22, PT, PT, RZ, R8, RZ, P0, !PT ;  /* 0x00000008ff167210 */ /* 0x000fe200007fe4ff */
[----:B---3--:R-:W-:Y:S01]  /*1af0*/  FADD R3, R16, -R9 ;  /* 0x8000000910037221 */ /* 0x008fe20000000000 */
[----:B--2---:R-:W-:-:S03]  /*1b00*/  LEA R16, P0, R17, UR6, 0x2 ;  /* 0x0000000611107c11 */ /* 0x004fc6000f8010ff */
[----:B------:R-:W-:Y:S01]  /*1b10*/  FMUL R3, R3, R0 ;  /* 0x0000000003037220 */ /* 0x000fe20000400000 */
[----:B------:R-:W-:-:S03]  /*1b20*/  LEA.HI.X R17, R17, UR7, R22, 0x2, P0 ;  /* 0x0000000711117c11 */ /* 0x000fc600080f1416 */
[----:B----4-:R-:W-:-:S05]  /*1b30*/  FFMA R3, R3, R18, R20 ;  /* 0x0000001203037223 */ /* 0x010fca0000000014 */
        /* <DEDUP_REMOVED lines=16> */
[----:B------:R-:W3:Y:S04]  /*1c40*/  LDG.E R20, desc[UR14][R12.64+0xc] ;  /* 0x00000c0e0c147981 */ /* 0x000ee8000c1e1900 */
[----:B------:R-:W3:Y:S01]  /*1c50*/  LDG.E R22, desc[UR14][R14.64+0xc] ;  /* 0x00000c0e0e167981 */ /* 0x000ee2000c1e1900 */
[----:B------:R-:W-:Y:S01]  /*1c60*/  IADD3 R2, PT, PT, R2, 0x4, RZ ;  /* 0x0000000402027810 */ /* 0x000fe20007ffe0ff */
[----:B-1----:R-:W-:-:S04]  /*1c70*/  FADD R19, R18, -R9 ;  /* 0x8000000912137221 */ /* 0x002fc80000000000 */
[----:B------:R-:W-:-:S04]  /*1c80*/  FMUL R19, R19, R0 ;  /* 0x0000000013137220 */ /* 0x000fc80000400000 */
[----:B---3--:R-:W-:-:S05]  /*1c90*/  FFMA R19, R19, R20, R22 ;  /* 0x0000001413137223 */ /* 0x008fca0000000016 */
[----:B------:R2:W-:Y:S02]  /*1ca0*/  STG.E desc[UR14][R16.64+0xc], R19 ;  /* 0x00000c1310007986 */ /* 0x0005e4000c10190e */
.L_x_25:
[----:B------:R-:W-:Y:S05]  /*1cb0*/  BRA.U !UP1, `(.L_x_22) ;  /* 0x0000000109bc7547 */ /* 0x000fea000b800000 */
[----:B------:R-:W-:Y:S02]  /*1cc0*/  UISETP.NE.AND UP0, UPT, UR5, 0x1, UPT ;  /* 0x000000010500788c */ /* 0x000fe4000bf05270 */
[----:B------:R-:W-:-:S04]  /*1cd0*/  ULOP3.LUT UR4, UR12, 0x1, URZ, 0xc0, !UPT ;  /* 0x000000010c047892 */ /* 0x000fc8000f8ec0ff */
[----:B------:R-:W-:-:S03]  /*1ce0*/  UISETP.NE.U32.AND UP1, UPT, UR4, 0x1, UPT ;  /* 0x000000010400788c */ /* 0x000fc6000bf25070 */
[----:B------:R-:W-:Y:S08]  /*1cf0*/  BRA.U !UP0, `(.L_x_26) ;  /* 0x0000000108647547 */ /* 0x000ff0000b800000 */
[----:B------:R-:W1:Y:S01]  /*1d00*/  LDC.64 R12, c[0x0][0x3a0] ;  /* 0x0000e800ff0c7b82 */ /* 0x000e620000000a00 */
[C---:B------:R-:W-:Y:S01]  /*1d10*/  IMAD.WIDE.U32 R10, R2.reuse, 0x4, R4 ;  /* 0x00000004020a7825 */ /* 0x040fe200078e0004 */
[----:B------:R-:W3:Y:S04]  /*1d20*/  LDCU.64 UR4, c[0x0][0x380] ;  /* 0x00007000ff0477ac */ /* 0x000ee80008000a00 */
[----:B0-2---:R-:W2:Y:S02]  /*1d30*/  LDG.E R16, desc[UR14][R10.64] ;  /* 0x0000000e0a107981 */ /* 0x005ea4000c1e1900 */
[----:B------:R-:W0:Y:S01]  /*1d40*/  LDC.64 R14, c[0x0][0x3a8] ;  /* 0x0000ea00ff0e7b82 */ /* 0x000e220000000a00 */
[----:B-1----:R-:W-:-:S05]  /*1d50*/  IMAD.WIDE.U32 R12, R2, 0x4, R12 ;  /* 0x00000004020c7825 */ /* 0x002fca00078e000c */
[----:B------:R-:W4:Y:S01]  /*1d60*/  LDG.E R18, desc[UR14][R12.64] ;  /* 0x0000000e0c127981 */ /* 0x000f22000c1e1900 */
[----:B0-----:R-:W-:-:S05]  /*1d70*/  IMAD.WIDE.U32 R14, R2, 0x4, R14 ;  /* 0x00000004020e7825 */ /* 0x001fca00078e000e */
[----:B------:R-:W4:Y:S01]  /*1d80*/  LDG.E R20, desc[UR14][R14.64] ;  /* 0x0000000e0e147981 */ /* 0x000f22000c1e1900 */
[----:B------:R-:W-:-:S04]  /*1d90*/  IADD3 R17, P0, PT, R7, R2, RZ ;  /* 0x0000000207117210 */ /* 0x000fc80007f1e0ff */
[----:B------:R-:W-:Y:S01]  /*1da0*/  IADD3.X R22, PT, PT, RZ, R8, RZ, P0, !PT ;  /* 0x00000008ff167210 */ /* 0x000fe200007fe4ff */
[----:B--2---:R-:W-:Y:S01]  /*1db0*/  FADD R3, R16, -R9 ;  /* 0x8000000910037221 */ /* 0x004fe20000000000 */
[----:B---3--:R-:W-:-:S03]  /*1dc0*/  LEA R16, P0, R17, UR4, 0x2 ;  /* 0x0000000411107c11 */ /* 0x008fc6000f8010ff */
[----:B------:R-:W-:Y:S01]  /*1dd0*/  FMUL R3, R3, R0 ;  /* 0x0000000003037220 */ /* 0x000fe20000400000 */
[----:B------:R-:W-:-:S03]  /*1de0*/  LEA.HI.X R17, R17, UR5, R22, 0x2, P0 ;  /* 0x0000000511117c11 */ /* 0x000fc600080f1416 */
[----:B----4-:R-:W-:-:S05]  /*1df0*/  FFMA R3, R3, R18, R20 ;  /* 0x0000001203037223 */ /* 0x010fca0000000014 */
[----:B------:R1:W-:Y:S04]  /*1e00*/  STG.E desc[UR14][R16.64], R3 ;  /* 0x0000000310007986 */ /* 0x0003e8000c10190e */
[----:B------:R-:W2:Y:S04]  /*1e10*/  LDG.E R10, desc[UR14][R10.64+0x4] ;  /* 0x0000040e0a0a7981 */ /* 0x000ea8000c1e1900 */
[----:B------:R-:W3:Y:S04]  /*1e20*/  LDG.E R12, desc[UR14][R12.64+0x4] ;  /* 0x0000040e0c0c7981 */ /* 0x000ee8000c1e1900 */
[----:B------:R-:W3:Y:S01]  /*1e30*/  LDG.E R14, desc[UR14][R14.64+0x4] ;  /* 0x0000040e0e0e7981 */ /* 0x000ee2000c1e1900 */
[----:B------:R-:W-:Y:S01]  /*1e40*/  IADD3 R2, PT, PT, R2, 0x2, RZ ;  /* 0x0000000202027810 */ /* 0x000fe20007ffe0ff */
[----:B--2---:R-:W-:-:S04]  /*1e50*/  FADD R19, R10, -R9 ;  /* 0x800000090a137221 */ /* 0x004fc80000000000 */
[----:B------:R-:W-:-:S04]  /*1e60*/  FMUL R19, R19, R0 ;  /* 0x0000000013137220 */ /* 0x000fc80000400000 */
[----:B---3--:R-:W-:-:S05]  /*1e70*/  FFMA R19, R19, R12, R14 ;  /* 0x0000000c13137223 */ /* 0x008fca000000000e */
[----:B------:R1:W-:Y:S02]  /*1e80*/  STG.E desc[UR14][R16.64+0x4], R19 ;  /* 0x0000041310007986 */ /* 0x0003e4000c10190e */
.L_x_26:
[----:B------:R-:W-:Y:S05]  /*1e90*/  BRA.U UP1, `(.L_x_22) ;  /* 0x0000000101447547 */ /* 0x000fea000b800000 */
[----:B------:R-:W3:Y:S01]  /*1ea0*/  LDC.64 R10, c[0x0][0x3a0] ;  /* 0x0000e800ff0a7b82 */ /* 0x000ee20000000a00 */
[C---:B------:R-:W-:Y:S01]  /*1eb0*/  IMAD.WIDE.U32 R4, R2.reuse, 0x4, R4 ;  /* 0x0000000402047825 */ /* 0x040fe200078e0004 */
[----:B------:R-:W4:Y:S05]  /*1ec0*/  LDCU.64 UR4, c[0x0][0x380] ;  /* 0x00007000ff0477ac */ /* 0x000f2a0008000a00 */
[----:B------:R-:W1:Y:S01]  /*1ed0*/  LDG.E R4, desc[UR14][R4.64] ;  /* 0x0000000e04047981 */ /* 0x000e62000c1e1900 */
[----:B------:R-:W5:Y:S01]  /*1ee0*/  LDC.64 R12, c[0x0][0x3a8] ;  /* 0x0000ea00ff0c7b82 */ /* 0x000f620000000a00 */
[----:B---3--:R-:W-:-:S06]  /*1ef0*/  IMAD.WIDE.U32 R10, R2, 0x4, R10 ;  /* 0x00000004020a7825 */ /* 0x008fcc00078e000a */
[----:B------:R-:W3:Y:S01]  /*1f00*/  LDG.E R10, desc[UR14][R10.64] ;  /* 0x0000000e0a0a7981 */ /* 0x000ee2000c1e1900 */
[----:B-----5:R-:W-:-:S06]  /*1f10*/  IMAD.WIDE.U32 R12, R2, 0x4, R12 ;  /* 0x00000004020c7825 */ /* 0x020fcc00078e000c */
[----:B------:R-:W3:Y:S01]  /*1f20*/  LDG.E R12, desc[UR14][R12.64] ;  /* 0x0000000e0c0c7981 */ /* 0x000ee2000c1e1900 */
[----:B------:R-:W-:-:S04]  /*1f30*/  IADD3 R14, P0, PT, R7, R2, RZ ;  /* 0x00000002070e7210 */ /* 0x000fc80007f1e0ff */
[----:B------:R-:W-:Y:S02]  /*1f40*/  IADD3.X R15, PT, PT, RZ, R8, RZ, P0, !PT ;  /* 0x00000008ff0f7210 */ /* 0x000fe400007fe4ff */
[----:B----4-:R-:W-:Y:S01]  /*1f50*/  LEA R2, P0, R14, UR4, 0x2 ;  /* 0x000000040e027c11 */ /* 0x010fe2000f8010ff */
[----:B-12---:R-:W-:-:S04]  /*1f60*/  FADD R3, R4, -R9 ;  /* 0x8000000904037221 */ /* 0x006fc80000000000 */
[----:B------:R-:W-:Y:S01]  /*1f70*/  FMUL R7, R3, R0 ;  /* 0x0000000003077220 */ /* 0x000fe20000400000 */
[----:B------:R-:W-:-:S03]  /*1f80*/  LEA.HI.X R3, R14, UR5, R15, 0x2, P0 ;  /* 0x000000050e037c11 */ /* 0x000fc600080f140f */
[----:B---3--:R-:W-:-:S05]  /*1f90*/  FFMA R7, R7, R10, R12 ;  /* 0x0000000a07077223 */ /* 0x008fca000000000c */
[----:B------:R3:W-:Y:S02]  /*1fa0*/  STG.E desc[UR14][R2.64], R7 ;  /* 0x0000000702007986 */ /* 0x0007e4000c10190e */
.L_x_22:
[----:B-123--:R-:W1:Y:S08]  /*1fb0*/  LDC.64 R2, c[0x0][0x388] ;  /* 0x0000e200ff027b82 */ /* 0x00ee700000000a00 */
[----:B------:R-:W2:Y:S01]  /*1fc0*/  LDC.64 R4, c[0x0][0x390] ;  /* 0x0000e400ff047b82 */ /* 0x000ea20000000a00 */
[----:B-1----:R-:W-:-:S05]  /*1fd0*/  IMAD.WIDE R2, R6, 0x4, R2 ;  /* 0x0000000406027825 */ /* 0x002fca00078e0202 */
[----:B------:R-:W-:Y:S01]  /*1fe0*/  STG.E desc[UR14][R2.64], R9 ;  /* 0x0000000902007986 */ /* 0x000fe2000c10190e */
[----:B--2---:R-:W-:-:S05]  /*1ff0*/  IMAD.WIDE R6, R6, 0x4, R4 ;  /* 0x0000000406067825 */ /* 0x004fca00078e0204 */
[----:B------:R-:W-:Y:S01]  /*2000*/  STG.E desc[UR14][R6.64], R0 ;  /* 0x0000000006007986 */ /* 0x000fe2000c10190e */
[----:B------:R-:W-:Y:S05]  /*2010*/  EXIT ;  /* 0x000000000000794d */ /* 0x000fea0003800000 */
        .weak           $__internal_0_$__cuda_sm20_rcp_rn_f32_slowpath
        .type           $__internal_0_$__cuda_sm20_rcp_rn_f32_slowpath,@function
        .size           $__internal_0_$__cuda_sm20_rcp_rn_f32_slowpath,($__internal_1_$__cuda_sm20_sqrt_rn_f32_slowpath - $__internal_0_$__cuda_sm20_rcp_rn_f32_slowpath)
$__internal_0_$__cuda_sm20_rcp_rn_f32_slowpath:
[----:B------:R-:W-:Y:S01]  /*2020*/  SHF.L.U32 R2, R0, 0x1, RZ ;  /* 0x0000000100027819 */ /* 0x000fe200000006ff */
[----:B------:R-:W-:Y:S03]  /*2030*/  BSSY.RECONVERGENT B1, `(.L_x_27) ;  /* 0x0000030000017945 */ /* 0x000fe60003800200 */
[----:B------:R-:W-:-:S04]  /*2040*/  SHF.R.U32.HI R13, RZ, 0x18, R2 ;  /* 0x00000018ff0d7819 */ /* 0x000fc80000011602 */
[----:B------:R-:W-:-:S13]  /*2050*/  ISETP.NE.U32.AND P0, PT, R13, RZ, PT ;  /* 0x000000ff0d00720c */ /* 0x000fda0003f05070 */
[----:B------:R-:W-:Y:S05]  /*2060*/  @P0 BRA `(.L_x_28) ;  /* 0x0000000000280947 */ /* 0x000fea0003800000 */
[----:B------:R-:W-:-:S04]  /*2070*/  SHF.L.U32 R2, R0, 0x1, RZ ;  /* 0x0000000100027819 */ /* 0x000fc800000006ff */
[----:B------:R-:W-:-:S13]  /*2080*/  ISETP.NE.AND P0, PT, R2, RZ, PT ;  /* 0x000000ff0200720c */ /* 0x000fda0003f05270 */
[----:B------:R-:W-:Y:S01]  /*2090*/  @P0 FFMA R11, R0, 1.84467440737095516160e+19, RZ ;  /* 0x5f800000000b0823 */ /* 0x000fe200000000ff */
[----:B------:R-:W-:Y:S08]  /*20a0*/  @!P0 MUFU.RCP R3, R0 ;  /* 0x0000000000038308 */ /* 0x000ff00000001000 */
[----:B------:R-:W0:Y:S02]  /*20b0*/  @P0 MUFU.RCP R2, R11 ;  /* 0x0000000b00020308 */ /* 0x000e240000001000 */
[----:B0-----:R-:W-:-:S04]  /*20c0*/  @P0 FFMA R12, R11, R2, -1 ;  /* 0xbf8000000b0c0423 */ /* 0x001fc80000000002 */
[----:B------:R-:W-:-:S04]  /*20d0*/  @P0 FADD.FTZ R13, -R12, -RZ ;  /* 0x800000ff0c0d0221 */ /* 0x000fc80000010100 */
[----:B------:R-:W-:-:S04]  /*20e0*/  @P0 FFMA R2, R2, R13, R2 ;  /* 0x0000000d02020223 */ /* 0x000fc80000000002 */
[----:B------:R-:W-:Y:S01]  /*20f0*/  @P0 FFMA R3, R2, 1.84467440737095516160e+19, RZ ;  /* 0x5f80000002030823 */ /* 0x000fe200000000ff */
[----:B------:R-:W-:Y:S06]  /*2100*/  BRA `(.L_x_29) ;  /* 0x0000000000887947 */ /* 0x000fec0003800000 */
.L_x_28:
[----:B------:R-:W-:-:S04]  /*2110*/  IADD3 R15, PT, PT, R13, -0xfd, RZ ;  /* 0xffffff030d0f7810 */ /* 0x000fc80007ffe0ff */
[----:B------:R-:W-:-:S13]  /*2120*/  ISETP.GT.U32.AND P0, PT, R15, 0x1, PT ;  /* 0x000000010f00780c */ /* 0x000fda0003f04070 */
[----:B------:R-:W-:Y:S05]  /*2130*/  @P0 BRA `(.L_x_30) ;  /* 0x0000000000780947 */ /* 0x000fea0003800000 */
[----:B------:R-:W-:Y:S01]  /*2140*/  LOP3.LUT R2, R0, 0x7fffff, RZ, 0xc0, !PT ;  /* 0x007fffff00027812 */ /* 0x000fe200078ec0ff */
[----:B------:R-:W-:-:S03]  /*2150*/  HFMA2 R14, -RZ, RZ, 0, 1.78813934326171875e-07 ;  /* 0x00000003ff0e7431 */ /* 0x000fc600000001ff */
[----:B------:R-:W-:-:S04]  /*2160*/  LOP3.LUT R2, R2, 0x3f800000, RZ, 0xfc, !PT ;  /* 0x3f80000002027812 */ /* 0x000fc800078efcff */
[----:B------:R-:W0:Y:S01]  /*2170*/  MUFU.RCP R3, R2 ;  /* 0x0000000200037308 */ /* 0x000e220000001000 */
[----:B------:R-:W-:Y:S01]  /*2180*/  SHF.L.U32 R14, R14, R15, RZ ;  /* 0x0000000f0e0e7219 */ /* 0x000fe200000006ff */
[----:B0-----:R-:W-:-:S04]  /*2190*/  FFMA R11, R2, R3, -1 ;  /* 0xbf800000020b7423 */ /* 0x001fc80000000003 */
[----:B------:R-:W-:-:S04]  /*21a0*/  FADD.FTZ R12, -R11, -RZ ;  /* 0x800000ff0b0c7221 */ /* 0x000fc80000010100 */
[CCC-:B------:R-:W-:Y:S01]  /*21b0*/  FFMA.RM R11, R3.reuse, R12.reuse, R3.reuse ;  /* 0x0000000c030b7223 */ /* 0x1c0fe20000004003 */
[----:B------:R-:W-:-:S04]  /*21c0*/  FFMA.RP R12, R3, R12, R3 ;  /* 0x0000000c030c7223 */ /* 0x000fc80000008003 */
[C---:B------:R-:W-:Y:S02]  /*21d0*/  LOP3.LUT R3, R11.reuse, 0x7fffff, RZ, 0xc0, !PT ;  /* 0x007fffff0b037812 */ /* 0x040fe400078ec0ff */
[----:B------:R-:W-:Y:S02]  /*21e0*/  FSETP.NEU.FTZ.AND P0, PT, R11, R12, PT ;  /* 0x0000000c0b00720b */ /* 0x000fe40003f1d000 */
[----:B------:R-:W-:Y:S02]  /*21f0*/  LOP3.LUT R3, R3, 0x800000, RZ, 0xfc, !PT ;  /* 0x0080000003037812 */ /* 0x000fe400078efcff */
[----:B------:R-:W-:Y:S02]  /*2200*/  SEL R11, RZ, 0xffffffff, !P0 ;  /* 0xffffffffff0b7807 */ /* 0x000fe40004000000 */
[----:B------:R-:W-:Y:S02]  /*2210*/  LOP3.LUT R14, R14, R3, RZ, 0xc0, !PT ;  /* 0x000000030e0e7212 */ /* 0x000fe400078ec0ff */
[----:B------:R-:W-:-:S02]  /*2220*/  IADD3 R2, PT, PT, -R11, RZ, RZ ;  /* 0x000000ff0b027210 */ /* 0x000fc40007ffe1ff */
[-C--:B------:R-:W-:Y:S02]  /*2230*/  SHF.R.U32.HI R14, RZ, R15.reuse, R14 ;  /* 0x0000000fff0e7219 */ /* 0x080fe4000001160e */
[----:B------:R-:W-:Y:S02]  /*2240*/  LOP3.LUT P1, RZ, R2, R15, R3, 0xf8, !PT ;  /* 0x0000000f02ff7212 */ /* 0x000fe4000782f803 */
[C---:B------:R-:W-:Y:S02]  /*2250*/  LOP3.LUT P0, RZ, R14.reuse, 0x1, RZ, 0xc0, !PT ;  /* 0x000000010eff7812 */ /* 0x040fe4000780c0ff */
[----:B------:R-:W-:-:S04]  /*2260*/  LOP3.LUT P2, RZ, R14, 0x2, RZ, 0xc0, !PT ;  /* 0x000000020eff7812 */ /* 0x000fc8000784c0ff */
[----:B------:R-:W-:Y:S02]  /*2270*/  PLOP3.LUT P0, PT, P0, P1, P2, 0xe0, 0x0 ;  /* 0x000000000000781c */ /* 0x000fe40000703c20 */
[----:B------:R-:W-:Y:S02]  /*2280*/  LOP3.LUT P1, RZ, R0, 0x7fffff, RZ, 0xc0, !PT ;  /* 0x007fffff00ff7812 */ /* 0x000fe4000782c0ff */
[----:B------:R-:W-:-:S04]  /*2290*/  SEL R2, RZ, 0x1, !P0 ;  /* 0x00000001ff027807 */ /* 0x000fc80004000000 */
[----:B------:R-:W-:-:S04]  /*22a0*/  IADD3 R2, PT, PT, -R2, RZ, RZ ;  /* 0x000000ff02027210 */ /* 0x000fc80007ffe1ff */
[----:B------:R-:W-:Y:S02]  /*22b0*/  ISETP.GE.AND P0, PT, R2, RZ, PT ;  /* 0x000000ff0200720c */ /* 0x000fe40003f06270 */
[----:B------:R-:W-:-:S04]  /*22c0*/  IADD3 R2, PT, PT, R13, -0xfc, RZ ;  /* 0xffffff040d027810 */ /* 0x000fc80007ffe0ff */
[----:B------:R-:W-:-:S07]  /*22d0*/  SHF.R.U32.HI R3, RZ, R2, R3 ;  /* 0x00000002ff037219 */ /* 0x000fce0000011603 */
[----:B------:R-:W-:-:S04]  /*22e0*/  @!P0 IADD3 R3, PT, PT, R3, 0x1, RZ ;  /* 0x0000000103038810 */ /* 0x000fc80007ffe0ff */
[----:B------:R-:W-:-:S04]  /*22f0*/  @!P1 SHF.L.U32 R3, R3, 0x1, RZ ;  /* 0x0000000103039819 */ /* 0x000fc800000006ff */
[----:B------:R-:W-:Y:S01]  /*2300*/  LOP3.LUT R3, R3, 0x80000000, R0, 0xf8, !PT ;  /* 0x8000000003037812 */ /* 0x000fe200078ef800 */
[----:B------:R-:W-:Y:S06]  /*2310*/  BRA `(.L_x_29) ;  /* 0x0000000000047947 */ /* 0x000fec0003800000 */
.L_x_30:
[----:B------:R0:W1:Y:S02]  /*2320*/  MUFU.RCP R3, R0 ;  /* 0x0000000000037308 */ /* 0x0000640000001000 */
.L_x_29:
[----:B------:R-:W-:Y:S05]  /*2330*/  BSYNC.RECONVERGENT B1 ;  /* 0x0000000000017941 */ /* 0x000fea0003800200 */
.L_x_27:
[----:B------:R-:W-:-:S04]  /*2340*/  MOV R11, 0x0 ;  /* 0x00000000000b7802 */ /* 0x000fc80000000f00 */
[----:B01----:R-:W-:Y:S05]  /*2350*/  RET.REL.NODEC R10 `(layernorm_forward_kernel) ;  /* 0xffffffdc0a287950 */ /* 0x003fea0003c3ffff */
        .weak           $__internal_1_$__cuda_sm20_sqrt_rn_f32_slowpath
        .type           $__internal_1_$__cuda_sm20_sqrt_rn_f32_slowpath,@function
        .size           $__internal_1_$__cuda_sm20_sqrt_rn_f32_slowpath,($__internal_2_$__cuda_sm3x_div_rn_noftz_f32_slowpath - $__internal_1_$__cuda_sm20_sqrt_rn_f32_slowpath)
$__internal_1_$__cuda_sm20_sqrt_rn_f32_slowpath:
[----:B------:R-:W-:-:S13]  /*2360*/  LOP3.LUT P0, RZ, R3, 0x7fffffff, RZ, 0xc0, !PT ;  /* 0x7fffffff03ff7812 */ /* 0x000fda000780c0ff */
[----:B------:R-:W-:Y:S01]  /*2370*/  @!P0 MOV R2, R3 ;  /* 0x0000000300028202 */ /* 0x000fe20000000f00 */
[----:B------:R-:W-:Y:S06]  /*2380*/  @!P0 BRA `(.L_x_31) ;  /* 0x0000000000448947 */ /* 0x000fec0003800000 */
[----:B------:R-:W-:Y:S02]  /*2390*/  FSETP.GEU.FTZ.AND P0, PT, R3, RZ, PT ;  /* 0x000000ff0300720b */ /* 0x000fe40003f1e000 */
[----:B------:R-:W-:-:S11]  /*23a0*/  MOV R0, R3 ;  /* 0x0000000300007202 */ /* 0x000fd60000000f00 */
[----:B------:R-:W-:Y:S01]  /*23b0*/  @!P0 MOV R2, 0x7fffffff ;  /* 0x7fffffff00028802 */ /* 0x000fe20000000f00 */
[----:B------:R-:W-:Y:S06]  /*23c0*/  @!P0 BRA `(.L_x_31) ;  /* 0x0000000000348947 */ /* 0x000fec0003800000 */
[----:B------:R-:W-:-:S13]  /*23d0*/  FSETP.GTU.FTZ.AND P0, PT, |R0|, +INF , PT ;  /* 0x7f8000000000780b */ /* 0x000fda0003f1c200 */
[----:B------:R-:W-:Y:S01]  /*23e0*/  @P0 FADD.FTZ R2, R0, 1 ;  /* 0x3f80000000020421 */ /* 0x000fe20000010000 */
[----:B------:R-:W-:Y:S06]  /*23f0*/  @P0 BRA `(.L_x_31) ;  /* 0x0000000000280947 */ /* 0x000fec0003800000 */
[----:B------:R-:W-:-:S13]  /*2400*/  FSETP.NEU.FTZ.AND P0, PT, |R0|, +INF , PT ;  /* 0x7f8000000000780b */ /* 0x000fda0003f1d200 */
[----:B------:R-:W-:-:S04]  /*2410*/  @P0 FFMA R3, R0, 1.84467440737095516160e+19, RZ ;  /* 0x5f80000000030823 */ /* 0x000fc800000000ff */
[----:B------:R-:W0:Y:S02]  /*2420*/  @P0 MUFU.RSQ R2, R3 ;  /* 0x0000000300020308 */ /* 0x000e240000001400 */
[----:B0-----:R-:W-:Y:S01]  /*2430*/  @P0 FMUL.FTZ R10, R3, R2 ;  /* 0x00000002030a0220 */ /* 0x001fe20000410000 */
[----:B------:R-:W-:Y:S01]  /*2440*/  @P0 FMUL.FTZ R12, R2, 0.5 ;  /* 0x3f000000020c0820 */ /* 0x000fe20000410000 */
[----:B------:R-:W-:Y:S02]  /*2450*/  @!P0 MOV R2, R0 ;  /* 0x0000000000028202 */ /* 0x000fe40000000f00 */
[----:B------:R-:W-:-:S04]  /*2460*/  @P0 FADD.FTZ R11, -R10, -RZ ;  /* 0x800000ff0a0b0221 */ /* 0x000fc80000010100 */
[----:B------:R-:W-:-:S04]  /*2470*/  @P0 FFMA R11, R10, R11, R3 ;  /* 0x0000000b0a0b0223 */ /* 0x000fc80000000003 */
[----:B------:R-:W-:-:S04]  /*2480*/  @P0 FFMA R11, R11, R12, R10 ;  /* 0x0000000c0b0b0223 */ /* 0x000fc8000000000a */
[----:B------:R-:W-:-:S07]  /*2490*/  @P0 FMUL.FTZ R2, R11, 2.3283064365386962891e-10 ;  /* 0x2f8000000b020820 */ /* 0x000fce0000410000 */
.L_x_31:
[----:B------:R-:W-:Y:S01]  /*24a0*/  HFMA2 R3, -RZ, RZ, 0, 0 ;  /* 0x00000000ff037431 */ /* 0x000fe200000001ff */
[----:B------:R-:W-:Y:S02]  /*24b0*/  MOV R0, R2 ;  /* 0x0000000200007202 */ /* 0x000fe40000000f00 */
[----:B------:R-:W-:-:S04]  /*24c0*/  MOV R2, R13 ;  /* 0x0000000d00027202 */ /* 0x000fc80000000f00 */
[----:B------:R-:W-:Y:S05]  /*24d0*/  RET.REL.NODEC R2 `(layernorm_forward_kernel) ;  /* 0xffffffd802c87950 */ /* 0x000fea0003c3ffff */
        .weak           $__internal_2_$__cuda_sm3x_div_rn_noftz_f32_slowpath
        .type           $__internal_2_$__cuda_sm3x_div_rn_noftz_f32_slowpath,@function
        .size           $__internal_2_$__cuda_sm3x_div_rn_noftz_f32_slowpath,(.L_x_46 - $__internal_2_$__cuda_sm3x_div_rn_noftz_f32_slowpath)
$__internal_2_$__cuda_sm3x_div_rn_noftz_f32_slowpath:
[----:B------:R-:W-:Y:S01]  /*24e0*/  SHF.R.U32.HI R12, RZ, 0x17, R3 ;  /* 0x00000017ff0c7819 */ /* 0x000fe20000011603 */
[----:B------:R-:W-:Y:S01]  /*24f0*/  BSSY.RECONVERGENT B1, `(.L_x_32) ;  /* 0x0000062000017945 */ /* 0x000fe20003800200 */
[----:B------:R-:W-:Y:S02]  /*2500*/  SHF.R.U32.HI R11, RZ, 0x17, R0 ;  /* 0x00000017ff0b7819 */ /* 0x000fe40000011600 */
[----:B------:R-:W-:Y:S02]  /*2510*/  LOP3.LUT R12, R12, 0xff, RZ, 0xc0, !PT ;  /* 0x000000ff0c0c7812 */ /* 0x000fe400078ec0ff */
[----:B------:R-:W-:Y:S02]  /*2520*/  LOP3.LUT R16, R11, 0xff, RZ, 0xc0, !PT ;  /* 0x000000ff0b107812 */ /* 0x000fe400078ec0ff */
[----:B------:R-:W-:Y:S02]  /*2530*/  IADD3 R14, PT, PT, R12, -0x1, RZ ;  /* 0xffffffff0c0e7810 */ /* 0x000fe40007ffe0ff */
[----:B------:R-:W-:-:S02]  /*2540*/  IADD3 R13, PT, PT, R16, -0x1, RZ ;  /* 0xffffffff100d7810 */ /* 0x000fc40007ffe0ff */
[----:B------:R-:W-:-:S04]  /*2550*/  ISETP.GT.U32.AND P0, PT, R14, 0xfd, PT ;  /* 0x000000fd0e00780c */ /* 0x000fc80003f04070 */
[----:B------:R-:W-:-:S13]  /*2560*/  ISETP.GT.U32.OR P0, PT, R13, 0xfd, P0 ;  /* 0x000000fd0d00780c */ /* 0x000fda0000704470 */
[----:B------:R-:W-:Y:S01]  /*2570*/  @!P0 MOV R11, RZ ;  /* 0x000000ff000b8202 */ /* 0x000fe20000000f00 */
[----:B------:R-:W-:Y:S06]  /*2580*/  @!P0 BRA `(.L_x_33) ;  /* 0x00000000005c8947 */ /* 0x000fec0003800000 */
[----:B------:R-:W-:Y:S02]  /*2590*/  FSETP.GTU.FTZ.AND P0, PT, |R0|, +INF , PT ;  /* 0x7f8000000000780b */ /* 0x000fe40003f1c200 */
[----:B------:R-:W-:-:S04]  /*25a0*/  FSETP.GTU.FTZ.AND P1, PT, |R3|, +INF , PT ;  /* 0x7f8000000300780b */ /* 0x000fc80003f3c200 */
[----:B------:R-:W-:-:S13]  /*25b0*/  PLOP3.LUT P0, PT, P0, P1, PT, 0xf8, 0x8f ;  /* 0x00000000008f781c */ /* 0x000fda0000703f70 */
[----:B------:R-:W-:Y:S05]  /*25c0*/  @P0 BRA `(.L_x_34) ;  /* 0x00000004004c0947 */ /* 0x000fea0003800000 */
[----:B------:R-:W-:-:S13]  /*25d0*/  LOP3.LUT P0, RZ, R3, 0x7fffffff, R0, 0xc8, !PT ;  /* 0x7fffffff03ff7812 */ /* 0x000fda000780c800 */
[----:B------:R-:W-:Y:S05]  /*25e0*/  @!P0 BRA `(.L_x_35) ;  /* 0x00000004003c8947 */ /* 0x000fea0003800000 */
[C---:B------:R-:W-:Y:S02]  /*25f0*/  FSETP.NEU.FTZ.AND P1, PT, |R0|.reuse, +INF , PT ;  /* 0x7f8000000000780b */ /* 0x040fe40003f3d200 */
[----:B------:R-:W-:Y:S02]  /*2600*/  FSETP.NEU.FTZ.AND P2, PT, |R3|, +INF , PT ;  /* 0x7f8000000300780b */ /* 0x000fe40003f5d200 */
[----:B------:R-:W-:-:S11]  /*2610*/  FSETP.NEU.FTZ.AND P0, PT, |R0|, +INF , PT ;  /* 0x7f8000000000780b */ /* 0x000fd60003f1d200 */
[----:B------:R-:W-:Y:S05]  /*2620*/  @!P2 BRA !P1, `(.L_x_35) ;  /* 0x00000004002ca947 */ /* 0x000fea0004800000 */
[----:B------:R-:W-:-:S04]  /*2630*/  LOP3.LUT P1, RZ, R0, 0x7fffffff, RZ, 0xc0, !PT ;  /* 0x7fffffff00ff7812 */ /* 0x000fc8000782c0ff */
[----:B------:R-:W-:-:S13]  /*2640*/  PLOP3.LUT P1, PT, P2, P1, PT, 0x2f, 0xf2 ;  /* 0x0000000000f2781c */ /* 0x000fda0001722577 */
[----:B------:R-:W-:Y:S05]  /*2650*/  @P1 BRA `(.L_x_36) ;  /* 0x0000000400181947 */ /* 0x000fea0003800000 */
[----:B------:R-:W-:-:S04]  /*2660*/  LOP3.LUT P1, RZ, R3, 0x7fffffff, RZ, 0xc0, !PT ;  /* 0x7fffffff03ff7812 */ /* 0x000fc8000782c0ff */
[----:B------:R-:W-:-:S13]  /*2670*/  PLOP3.LUT P0, PT, P0, P1, PT, 0x2f, 0xf2 ;  /* 0x0000000000f2781c */ /* 0x000fda0000702577 */
[----:B------:R-:W-:Y:S05]  /*2680*/  @P0 BRA `(.L_x_37) ;  /* 0x0000000400000947 */ /* 0x000fea0003800000 */
[----:B------:R-:W-:Y:S02]  /*2690*/  ISETP.GE.AND P0, PT, R13, RZ, PT ;  /* 0x000000ff0d00720c */ /* 0x000fe40003f06270 */
[----:B------:R-:W-:-:S11]  /*26a0*/  ISETP.GE.AND P1, PT, R14, RZ, PT ;  /* 0x000000ff0e00720c */ /* 0x000fd60003f26270 */
[----:B------:R-:W-:Y:S01]  /*26b0*/  @P0 MOV R11, RZ ;  /* 0x000000ff000b0202 */ /* 0x000fe20000000f00 */
[----:B------:R-:W-:Y:S01]  /*26c0*/  @!P0 FFMA R0, R0, 1.84467440737095516160e+19, RZ ;  /* 0x5f80000000008823 */ /* 0x000fe200000000ff */
[----:B------:R-:W-:Y:S01]  /*26d0*/  @!P0 MOV R11, 0xffffffc0 ;  /* 0xffffffc0000b8802 */ /* 0x000fe20000000f00 */
[----:B------:R-:W-:-:S03]  /*26e0*/  @!P1 FFMA R3, R3, 1.84467440737095516160e+19, RZ ;  /* 0x5f80000003039823 */ /* 0x000fc600000000ff */
[----:B------:R-:W-:-:S07]  /*26f0*/  @!P1 IADD3 R11, PT, PT, R11, 0x40, RZ ;  /* 0x000000400b0b9810 */ /* 0x000fce0007ffe0ff */
.L_x_33:
[----:B------:R-:W-:Y:S01]  /*2700*/  LEA R14, R12, 0xc0800000, 0x17 ;  /* 0xc08000000c0e7811 */ /* 0x000fe200078eb8ff */
[----:B------:R-:W-:Y:S03]  /*2710*/  BSSY.RECONVERGENT B2, `(.L_x_38) ;  /* 0x0000036000027945 */ /* 0x000fe60003800200 */
[----:B------:R-:W-:Y:S02]  /*2720*/  IADD3 R14, PT, PT, -R14, R3, RZ ;  /* 0x000000030e0e7210 */ /* 0x000fe40007ffe1ff */
[----:B------:R-:W-:Y:S02]  /*2730*/  IADD3 R3, PT, PT, R16, -0x7f, RZ ;  /* 0xffffff8110037810 */ /* 0x000fe40007ffe0ff */
[----:B------:R-:W0:Y:S01]  /*2740*/  MUFU.RCP R13, R14 ;  /* 0x0000000e000d7308 */ /* 0x000e220000001000 */
[----:B------:R-:W-:Y:S01]  /*2750*/  FADD.FTZ R15, -R14, -RZ ;  /* 0x800000ff0e0f7221 */ /* 0x000fe20000010100 */
[C---:B------:R-:W-:Y:S01]  /*2760*/  IADD3 R12, PT, PT, R3.reuse, 0x7f, -R12 ;  /* 0x0000007f030c7810 */ /* 0x040fe20007ffe80c */
[----:B------:R-:W-:-:S03]  /*2770*/  IMAD R0, R3, -0x800000, R0 ;  /* 0xff80000003007824 */ /* 0x000fc600078e0200 */
[----:B------:R-:W-:Y:S01]  /*2780*/  IADD3 R12, PT, PT, R12, R11, RZ ;  /* 0x0000000b0c0c7210 */ /* 0x000fe20007ffe0ff */
[----:B0-----:R-:W-:-:S04]  /*2790*/  FFMA R16, R13, R15, 1 ;  /* 0x3f8000000d107423 */ /* 0x001fc8000000000f */
[----:B------:R-:W-:-:S04]  /*27a0*/  FFMA R18, R13, R16, R13 ;  /* 0x000000100d127223 */ /* 0x000fc8000000000d */
[----:B------:R-:W-:-:S04]  /*27b0*/  FFMA R13, R0, R18, RZ ;  /* 0x00000012000d7223 */ /* 0x000fc800000000ff */
[----:B------:R-:W-:-:S04]  /*27c0*/  FFMA R16, R15, R13, R0 ;  /* 0x0000000d0f107223 */ /* 0x000fc80000000000 */
[----:B------:R-:W-:-:S04]  /*27d0*/  FFMA R13, R18, R16, R13 ;  /* 0x00000010120d7223 */ /* 0x000fc8000000000d */
[----:B------:R-:W-:-:S04]  /*27e0*/  FFMA R16, R15, R13, R0 ;  /* 0x0000000d0f107223 */ /* 0x000fc80000000000 */
[----:B------:R-:W-:-:S05]  /*27f0*/  FFMA R0, R18, R16, R13 ;  /* 0x0000001012007223 */ /* 0x000fca000000000d */
[----:B------:R-:W-:-:S04]  /*2800*/  SHF.R.U32.HI R3, RZ, 0x17, R0 ;  /* 0x00000017ff037819 */ /* 0x000fc80000011600 */
[----:B------:R-:W-:-:S04]  /*2810*/  LOP3.LUT R3, R3, 0xff, RZ, 0xc0, !PT ;  /* 0x000000ff03037812 */ /* 0x000fc800078ec0ff */
[----:B------:R-:W-:-:S04]  /*2820*/  IADD3 R15, PT, PT, R3, R12, RZ ;  /* 0x0000000c030f7210 */ /* 0x000fc80007ffe0ff */
[----:B------:R-:W-:-:S04]  /*2830*/  IADD3 R3, PT, PT, R15, -0x1, RZ ;  /* 0xffffffff0f037810 */ /* 0x000fc80007ffe0ff */
[----:B------:R-:W-:-:S13]  /*2840*/  ISETP.GE.U32.AND P0, PT, R3, 0xfe, PT ;  /* 0x000000fe0300780c */ /* 0x000fda0003f06070 */
[----:B------:R-:W-:Y:S05]  /*2850*/  @!P0 BRA `(.L_x_39) ;  /* 0x0000000000808947 */ /* 0x000fea0003800000 */
[----:B------:R-:W-:-:S13]  /*2860*/  ISETP.GT.AND P0, PT, R15, 0xfe, PT ;  /* 0x000000fe0f00780c */ /* 0x000fda0003f04270 */
[----:B------:R-:W-:Y:S05]  /*2870*/  @P0 BRA `(.L_x_40) ;  /* 0x00000000006c0947 */ /* 0x000fea0003800000 */
[----:B------:R-:W-:-:S13]  /*2880*/  ISETP.GE.AND P0, PT, R15, 0x1, PT ;  /* 0x000000010f00780c */ /* 0x000fda0003f06270 */
[----:B------:R-:W-:Y:S05]  /*2890*/  @P0 BRA `(.L_x_41) ;  /* 0x0000000000740947 */ /* 0x000fea0003800000 */
[----:B------:R-:W-:Y:S02]  /*28a0*/  ISETP.GE.AND P0, PT, R15, -0x18, PT ;  /* 0xffffffe80f00780c */ /* 0x000fe40003f06270 */
[----:B------:R-:W-:-:S11]  /*28b0*/  LOP3.LUT R0, R0, 0x80000000, RZ, 0xc0, !PT ;  /* 0x8000000000007812 */ /* 0x000fd600078ec0ff */
[----:B------:R-:W-:Y:S05]  /*28c0*/  @!P0 BRA `(.L_x_41) ;  /* 0x0000000000688947 */ /* 0x000fea0003800000 */
[CCC-:B------:R-:W-:Y:S01]  /*28d0*/  FFMA.RZ R3, R18.reuse, R16.reuse, R13.reuse ;  /* 0x0000001012037223 */ /* 0x1c0fe2000000c00d */
[C---:B------:R-:W-:Y:S01]  /*28e0*/  IADD3 R14, PT, PT, R15.reuse, 0x20, RZ ;  /* 0x000000200f0e7810 */ /* 0x040fe20007ffe0ff */
[CCC-:B------:R-:W-:Y:S01]  /*28f0*/  FFMA.RM R12, R18.reuse, R16.reuse, R13.reuse ;  /* 0x00000010120c7223 */ /* 0x1c0fe2000000400d */
[----:B------:R-:W-:Y:S02]  /*2900*/  ISETP.NE.AND P2, PT, R15, RZ, PT ;  /* 0x000000ff0f00720c */ /* 0x000fe40003f45270 */
[----:B------:R-:W-:Y:S01]  /*2910*/  LOP3.LUT R11, R3, 0x7fffff, RZ, 0xc0, !PT ;  /* 0x007fffff030b7812 */ /* 0x000fe200078ec0ff */
[----:B------:R-:W-:Y:S01]  /*2920*/  FFMA.RP R3, R18, R16, R13 ;  /* 0x0000001012037223 */ /* 0x000fe2000000800d */
[----:B------:R-:W-:Y:S02]  /*2930*/  ISETP.NE.AND P1, PT, R15, RZ, PT ;  /* 0x000000ff0f00720c */ /* 0x000fe40003f25270 */
[----:B------:R-:W-:Y:S02]  /*2940*/  LOP3.LUT R11, R11, 0x800000, RZ, 0xfc, !PT ;  /* 0x008000000b0b7812 */ /* 0x000fe400078efcff */
[----:B------:R-:W-:-:S02]  /*2950*/  IADD3 R13, PT, PT, -R15, RZ, RZ ;  /* 0x000000ff0f0d7210 */ /* 0x000fc40007ffe1ff */
[----:B------:R-:W-:Y:S02]  /*2960*/  SHF.L.U32 R14, R11, R14, RZ ;  /* 0x0000000e0b0e7219 */ /* 0x000fe400000006ff */
[----:B------:R-:W-:Y:S02]  /*2970*/  FSETP.NEU.FTZ.AND P0, PT, R3, R12, PT ;  /* 0x0000000c0300720b */ /* 0x000fe40003f1d000 */
[----:B------:R-:W-:Y:S02]  /*2980*/  SEL R12, R13, RZ, P2 ;  /* 0x000000ff0d0c7207 */ /* 0x000fe40001000000 */
[----:B------:R-:W-:Y:S02]  /*2990*/  ISETP.NE.AND P1, PT, R14, RZ, P1 ;  /* 0x000000ff0e00720c */ /* 0x000fe40000f25270 */
[----:B------:R-:W-:Y:S02]  /*29a0*/  SHF.R.U32.HI R12, RZ, R12, R11 ;  /* 0x0000000cff0c7219 */ /* 0x000fe4000001160b */
[----:B------:R-:W-:-:S02]  /*29b0*/  PLOP3.LUT P0, PT, P0, P1, PT, 0xf8, 0x8f ;  /* 0x00000000008f781c */ /* 0x000fc40000703f70 */
[----:B------:R-:W-:Y:S02]  /*29c0*/  SHF.R.U32.HI R14, RZ, 0x1, R12 ;  /* 0x00000001ff0e7819 */ /* 0x000fe4000001160c */
[----:B------:R-:W-:-:S04]  /*29d0*/  SEL R3, RZ, 0x1, !P0 ;  /* 0x00000001ff037807 */ /* 0x000fc80004000000 */
[----:B------:R-:W-:-:S04]  /*29e0*/  LOP3.LUT R3, R3, 0x1, R14, 0xf8, !PT ;  /* 0x0000000103037812 */ /* 0x000fc800078ef80e */
[----:B------:R-:W-:-:S04]  /*29f0*/  LOP3.LUT R3, R3, R12, RZ, 0xc0, !PT ;  /* 0x0000000c03037212 */ /* 0x000fc800078ec0ff */
[----:B------:R-:W-:-:S04]  /*2a00*/  IADD3 R3, PT, PT, R14, R3, RZ ;  /* 0x000000030e037210 */ /* 0x000fc80007ffe0ff */
[----:B------:R-:W-:Y:S01]  /*2a10*/  LOP3.LUT R0, R3, R0, RZ, 0xfc, !PT ;  /* 0x0000000003007212 */ /* 0x000fe200078efcff */
[----:B------:R-:W-:Y:S06]  /*2a20*/  BRA `(.L_x_41) ;  /* 0x0000000000107947 */ /* 0x000fec0003800000 */
.L_x_40:
[----:B------:R-:W-:-:S04]  /*2a30*/  LOP3.LUT R0, R0, 0x80000000, RZ, 0xc0, !PT ;  /* 0x8000000000007812 */ /* 0x000fc800078ec0ff */
[----:B------:R-:W-:Y:S01]  /*2a40*/  LOP3.LUT R0, R0, 0x7f800000, RZ, 0xfc, !PT ;  /* 0x7f80000000007812 */ /* 0x000fe200078efcff */
[----:B------:R-:W-:Y:S06]  /*2a50*/  BRA `(.L_x_41) ;  /* 0x0000000000047947 */ /* 0x000fec0003800000 */
.L_x_39:
[----:B------:R-:W-:-:S07]  /*2a60*/  LEA R0, R12, R0, 0x17 ;  /* 0x000000000c007211 */ /* 0x000fce00078eb8ff */
.L_x_41:
[----:B------:R-:W-:Y:S05]  /*2a70*/  BSYNC.RECONVERGENT B2 ;  /* 0x0000000000027941 */ /* 0x000fea0003800200 */
.L_x_38:
[----:B------:R-:W-:Y:S05]  /*2a80*/  BRA `(.L_x_42) ;  /* 0x0000000000207947 */ /* 0x000fea0003800000 */
.L_x_37:
[----:B------:R-:W-:-:S04]  /*2a90*/  LOP3.LUT R0, R3, 0x80000000, R0, 0x48, !PT ;  /* 0x8000000003007812 */ /* 0x000fc800078e4800 */
[----:B------:R-:W-:Y:S01]  /*2aa0*/  LOP3.LUT R0, R0, 0x7f800000, RZ, 0xfc, !PT ;  /* 0x7f80000000007812 */ /* 0x000fe200078efcff */
[----:B------:R-:W-:Y:S06]  /*2ab0*/  BRA `(.L_x_42) ;  /* 0x0000000000147947 */ /* 0x000fec0003800000 */
.L_x_36:
[----:B------:R-:W-:Y:S01]  /*2ac0*/  LOP3.LUT R0, R3, 0x80000000, R0, 0x48, !PT ;  /* 0x8000000003007812 */ /* 0x000fe200078e4800 */
[----:B------:R-:W-:Y:S06]  /*2ad0*/  BRA `(.L_x_42) ;  /* 0x00000000000c7947 */ /* 0x000fec0003800000 */
.L_x_35:
[----:B------:R-:W0:Y:S01]  /*2ae0*/  MUFU.RSQ R0, -QNAN ;  /* 0xffc0000000007908 */ /* 0x000e220000001400 */
[----:B------:R-:W-:Y:S05]  /*2af0*/  BRA `(.L_x_42) ;  /* 0x0000000000047947 */ /* 0x000fea0003800000 */
.L_x_34:
[----:B------:R-:W-:-:S07]  /*2b00*/  FADD.FTZ R0, R0, R3 ;  /* 0x0000000300007221 */ /* 0x000fce0000010000 */
.L_x_42:
[----:B------:R-:W-:Y:S05]  /*2b10*/  BSYNC.RECONVERGENT B1 ;  /* 0x0000000000017941 */ /* 0x000fea0003800200 */
.L_x_32:
[----:B------:R-:W-:-:S04]  /*2b20*/  HFMA2 R3, -RZ, RZ, 0, 0 ;  /* 0x00000000ff037431 */ /* 0x000fc800000001ff */
[----:B0-----:R-:W-:Y:S05]  /*2b30*/  RET.REL.NODEC R2 `(layernorm_forward_kernel) ;  /* 0xffffffd402307950 */ /* 0x001fea0003c3ffff */
.L_x_43:
[----:B------:R-:W-:-:S00]  /*2b40*/  BRA `(.L_x_43) ;  /* 0xfffffffc00fc7947 */ /* 0x000fc0000383ffff */
[----:B------:R-:W-:-:S00]  /*2b50*/  NOP ;  /* 0x0000000000007918 */ /* 0x000fc00000000000 */
        /* <DEDUP_REMOVED lines=10> */
.L_x_46:


//--------------------- .nv.shared.reserved.0     --------------------------
	.section	.nv.shared.reserved.0,"aw",@nobits
	.weak		__nv_reservedSMEM_offset_0_alias
	.size		__nv_reservedSMEM_offset_0_alias, 0, 64
	.other		__nv_reservedSMEM_offset_0_alias,@"STO_CUDA_RESERVED_SHARED STV_DEFAULT"
__nv_reservedSMEM_offset_0_alias:
	.zero		0
	.zero		64


//--------------------- .nv.constant0.layernorm_forward_kernel --------------------------
	.section	.nv.constant0.layernorm_forward_kernel,"a",@progbits
	.sectionflags	@""
	.align	4
.nv.constant0.layernorm_forward_kernel:
	.zero		952


//--------------------- SYMBOLS --------------------------

	.type		.nv.reservedSmem.offset0,@object
	.size		.nv.reservedSmem.offset0,0x4
